def matmul_kernel(
    a_ptr,
    b_ptr,
    c_ptr,
    M,
    N,
    K,
    stride_am,
    stride_ak,
    stride_bk,
    stride_bn,
    stride_cm,
    stride_cn,
    BLOCK_M: tl.constexpr,
    BLOCK_N: tl.constexpr,
    BLOCK_K: tl.constexpr,
    GROUP_M: tl.constexpr,
):
    pid = tl.program_id(axis=0)
    num_pid_m = tl.cdiv(M, BLOCK_M)
    num_pid_n = tl.cdiv(N, BLOCK_N)
    num_pid_in_group = GROUP_M * num_pid_n
    group_id = pid // num_pid_in_group
    first_pid_m = group_id * GROUP_M
    group_size_m = min(num_pid_m - first_pid_m, GROUP_M)
    pid_m = first_pid_m + ((pid % num_pid_in_group) % group_size_m)
    pid_n = (pid % num_pid_in_group) // group_size_m

    offs_am = (pid_m * BLOCK_M + tl.arange(0, BLOCK_M)) % M
    offs_bn = (pid_n * BLOCK_N + tl.arange(0, BLOCK_N)) % N
    offs_k = tl.arange(0, BLOCK_K)
    a_ptrs = a_ptr + offs_am[:, None] * stride_am + offs_k[None, :] * stride_ak
    b_ptrs = b_ptr + offs_k[:, None] * stride_bk + offs_bn[None, :] * stride_bn

    acc = tl.zeros((BLOCK_M, BLOCK_N), dtype=tl.float32)
    for kk in range(0, tl.cdiv(K, BLOCK_K)):
        a = tl.load(a_ptrs, mask=offs_k[None, :] < K - kk * BLOCK_K, other=0.0)
        b = tl.load(b_ptrs, mask=offs_k[:, None] < K - kk * BLOCK_K, other=0.0)
        acc = tl.dot(a, b, acc)
        a_ptrs += BLOCK_K * stride_ak
        b_ptrs += BLOCK_K * stride_bk

    c = acc.to(c_ptr.dtype.element_ty)
    offs_cm = pid_m * BLOCK_M + tl.arange(0, BLOCK_M)
    offs_cn = pid_n * BLOCK_N + tl.arange(0, BLOCK_N)
    c_ptrs = c_ptr + offs_cm[:, None] * stride_cm + offs_cn[None, :] * stride_cn
    mask = (offs_cm[:, None] < M) & (offs_cn[None, :] < N)
    tl.store(c_ptrs, c, mask=mask)

# config = {"BLOCK_K": 64, "BLOCK_M": 128, "BLOCK_N": 128, "GROUP_M": 8, "arch": "sm_100", "dtype": "fp16", "num_ctas": 2, "num_stages": 5, "num_warps": 16}
# arch = sm_100


// ===== COMPILED SASS (sm_100a) =====

	.target	sm_100a

	.elftype	@"ET_EXEC"


//--------------------- .note.nv.tkinfo           --------------------------
	.section	.note.nv.tkinfo,"",@"SHT_NOTE"
	.sectionflags	@"SHF_NOTE_NV_TKINFO"
	.tkinfo
        /*0018*/ 	.word	0x00000081
        /*0030*/ 	.string	""
        /*0030*/ 	.string	"ptxas-blackwell"
        /*0030*/ 	.string	"Cuda compilation tools, release 12.9, V12.9.86"
        /*0030*/ 	.string	"Build cuda_12.9.r12.9/compiler.36037853_0"
        /*0030*/ 	.string	"-v  -suppress-debug-info  -lineinfo  -arch sm_100a "



//--------------------- .note.nv.cuver            --------------------------
	.section	.note.nv.cuver,"",@"SHT_NOTE"
	.sectionflags	@"SHF_NOTE_NV_CUVER"
        /*0018*/ 	.short	0x0001
        /*001a*/ 	.short	0x0064
        /*001c*/ 	.short	0x0001
        /*001e*/ 	.short	0x0000
        /*0020*/ 	.short	0x0001
        /*0022*/ 	.short	0x0000


//--------------------- .nv.info                  --------------------------
	.section	.nv.info,"",@"SHT_CUDA_INFO"
	.align	4


	//----- nvinfo : EIATTR_REGCOUNT
	.align		4
        /*0000*/ 	.byte	0x04, 0x2f
        /*0002*/ 	.short	(.L_1 - .L_0)
	.align		4
.L_0:
        /*0004*/ 	.word	index@(matmul_kernel)
        /*0008*/ 	.word	0x00000080


	//----- nvinfo : EIATTR_FRAME_SIZE
	.align		4
.L_1:
        /*000c*/ 	.byte	0x04, 0x11
        /*000e*/ 	.short	(.L_3 - .L_2)
	.align		4
.L_2:
        /*0010*/ 	.word	index@(matmul_kernel)
        /*0014*/ 	.word	0x00000000


	//----- nvinfo : EIATTR_MIN_STACK_SIZE
	.align		4
.L_3:
        /*0018*/ 	.byte	0x04, 0x12
        /*001a*/ 	.short	(.L_5 - .L_4)
	.align		4
.L_4:
        /*001c*/ 	.word	index@(matmul_kernel)
        /*0020*/ 	.word	0x00000000
.L_5:


//--------------------- .nv.info.matmul_kernel    --------------------------
	.section	.nv.info.matmul_kernel,"",@"SHT_CUDA_INFO"
	.sectionflags	@""
	.align	4


	//----- nvinfo : EIATTR_CUDA_API_VERSION
	.align		4
        /*0000*/ 	.byte	0x04, 0x37
        /*0002*/ 	.short	(.L_7 - .L_6)
.L_6:
        /*0004*/ 	.word	0x00000081


	//----- nvinfo : EIATTR_KPARAM_INFO
	.align		4
.L_7:
        /*0008*/ 	.byte	0x04, 0x17
        /*000a*/ 	.short	(.L_9 - .L_8)
.L_8:
        /*000c*/ 	.word	0x00000000
        /*0010*/ 	.short	0x000d
        /*0012*/ 	.short	0x0048
        /*0014*/ 	.byte	0x00, 0xf4, 0x21, 0x00


	//----- nvinfo : EIATTR_KPARAM_INFO
	.align		4
.L_9:
        /*0018*/ 	.byte	0x04, 0x17
        /*001a*/ 	.short	(.L_11 - .L_10)
.L_10:
        /*001c*/ 	.word	0x00000000
        /*0020*/ 	.short	0x000c
        /*0022*/ 	.short	0x0040
        /*0024*/ 	.byte	0x00, 0xf4, 0x21, 0x00


	//----- nvinfo : EIATTR_KPARAM_INFO
	.align		4
.L_11:
        /*0028*/ 	.byte	0x04, 0x17
        /*002a*/ 	.short	(.L_13 - .L_12)
.L_12:
        /*002c*/ 	.word	0x00000000
        /*0030*/ 	.short	0x000b
        /*0032*/ 	.short	0x0038
        /*0034*/ 	.byte	0x00, 0xf0, 0x11, 0x00


	//----- nvinfo : EIATTR_KPARAM_INFO
	.align		4
.L_13:
        /*0038*/ 	.byte	0x04, 0x17
        /*003a*/ 	.short	(.L_15 - .L_14)
.L_14:
        /*003c*/ 	.word	0x00000000
        /*0040*/ 	.short	0x000a
        /*0042*/ 	.short	0x0034
        /*0044*/ 	.byte	0x00, 0xf0, 0x11, 0x00


	//----- nvinfo : EIATTR_KPARAM_INFO
	.align		4
.L_15:
        /*0048*/ 	.byte	0x04, 0x17
        /*004a*/ 	.short	(.L_17 - .L_16)
.L_16:
        /*004c*/ 	.word	0x00000000
        /*0050*/ 	.short	0x0009
        /*0052*/ 	.short	0x0030
        /*0054*/ 	.byte	0x00, 0xf0, 0x11, 0x00


	//----- nvinfo : EIATTR_KPARAM_INFO
	.align		4
.L_17:
        /*0058*/ 	.byte	0x04, 0x17
        /*005a*/ 	.short	(.L_19 - .L_18)
.L_18:
        /*005c*/ 	.word	0x00000000
        /*0060*/ 	.short	0x0008
        /*0062*/ 	.short	0x002c
        /*0064*/ 	.byte	0x00, 0xf0, 0x11, 0x00


	//----- nvinfo : EIATTR_KPARAM_INFO
	.align		4
.L_19:
        /*0068*/ 	.byte	0x04, 0x17
        /*006a*/ 	.short	(.L_21 - .L_20)
.L_20:
        /*006c*/ 	.word	0x00000000
        /*0070*/ 	.short	0x0007
        /*0072*/ 	.short	0x0028
        /*0074*/ 	.byte	0x00, 0xf0, 0x11, 0x00


	//----- nvinfo : EIATTR_KPARAM_INFO
	.align		4
.L_21:
        /*0078*/ 	.byte	0x04, 0x17
        /*007a*/ 	.short	(.L_23 - .L_22)
.L_22:
        /*007c*/ 	.word	0x00000000
        /*0080*/ 	.short	0x0006
        /*0082*/ 	.short	0x0024
        /*0084*/ 	.byte	0x00, 0xf0, 0x11, 0x00


	//----- nvinfo : EIATTR_KPARAM_INFO
	.align		4
.L_23:
        /*0088*/ 	.byte	0x04, 0x17
        /*008a*/ 	.short	(.L_25 - .L_24)
.L_24:
        /*008c*/ 	.word	0x00000000
        /*0090*/ 	.short	0x0005
        /*0092*/ 	.short	0x0020
        /*0094*/ 	.byte	0x00, 0xf0, 0x11, 0x00


	//----- nvinfo : EIATTR_KPARAM_INFO
	.align		4
.L_25:
        /*0098*/ 	.byte	0x04, 0x17
        /*009a*/ 	.short	(.L_27 - .L_26)
.L_26:
        /*009c*/ 	.word	0x00000000
        /*00a0*/ 	.short	0x0004
        /*00a2*/ 	.short	0x001c
        /*00a4*/ 	.byte	0x00, 0xf0, 0x11, 0x00


	//----- nvinfo : EIATTR_KPARAM_INFO
	.align		4
.L_27:
        /*00a8*/ 	.byte	0x04, 0x17
        /*00aa*/ 	.short	(.L_29 - .L_28)
.L_28:
        /*00ac*/ 	.word	0x00000000
        /*00b0*/ 	.short	0x0003
        /*00b2*/ 	.short	0x0018
        /*00b4*/ 	.byte	0x00, 0xf0, 0x11, 0x00


	//----- nvinfo : EIATTR_KPARAM_INFO
	.align		4
.L_29:
        /*00b8*/ 	.byte	0x04, 0x17
        /*00ba*/ 	.short	(.L_31 - .L_30)
.L_30:
        /*00bc*/ 	.word	0x00000000
        /*00c0*/ 	.short	0x0002
        /*00c2*/ 	.short	0x0010
        /*00c4*/ 	.byte	0x00, 0xf4, 0x21, 0x00


	//----- nvinfo : EIATTR_KPARAM_INFO
	.align		4
.L_31:
        /*00c8*/ 	.byte	0x04, 0x17
        /*00ca*/ 	.short	(.L_33 - .L_32)
.L_32:
        /*00cc*/ 	.word	0x00000000
        /*00d0*/ 	.short	0x0001
        /*00d2*/ 	.short	0x0008
        /*00d4*/ 	.byte	0x00, 0xf4, 0x21, 0x00


	//----- nvinfo : EIATTR_KPARAM_INFO
	.align		4
.L_33:
        /*00d8*/ 	.byte	0x04, 0x17
        /*00da*/ 	.short	(.L_35 - .L_34)
.L_34:
        /*00dc*/ 	.word	0x00000000
        /*00e0*/ 	.short	0x0000
        /*00e2*/ 	.short	0x0000
        /*00e4*/ 	.byte	0x00, 0xf4, 0x21, 0x00


	//----- nvinfo : EIATTR_EXPLICIT_CLUSTER
	.align		4
.L_35:
        /*00e8*/ 	.byte	0x01, 0x3e
	.zero		2


	//----- nvinfo : EIATTR_CTA_PER_CLUSTER
	.align		4
        /*00ec*/ 	.byte	0x04, 0x3d
        /*00ee*/ 	.short	(.L_37 - .L_36)
.L_36:
        /*00f0*/ 	.word	0x00000002
        /*00f4*/ 	.word	0x00000001
        /*00f8*/ 	.word	0x00000001


	//----- nvinfo : EIATTR_SPARSE_MMA_MASK
	.align		4
.L_37:
        /*00fc*/ 	.byte	0x03, 0x50
        /*00fe*/ 	.short	0x0000


	//----- nvinfo : EIATTR_MAXREG_COUNT
	.align		4
        /*0100*/ 	.byte	0x03, 0x1b
        /*0102*/ 	.short	0x0080


	//----- nvinfo : EIATTR_NUM_BARRIERS
	.align		4
        /*0104*/ 	.byte	0x02, 0x4c
        /*0106*/ 	.byte	0x01
	.zero		1


	//----- nvinfo : EIATTR_VRC_CTA_INIT_COUNT
	.align		4
        /*0108*/ 	.byte	0x02, 0x4a
	.zero		1
	.zero		1


	//----- nvinfo : EIATTR_EXIT_INSTR_OFFSETS
	.align		4
        /*010c*/ 	.byte	0x04, 0x1c
        /*010e*/ 	.short	(.L_39 - .L_38)


	//   ....[0]....
.L_38:
        /*0110*/ 	.word	0x00002830


	//   ....[1]....
        /*0114*/ 	.word	0x00002860


	//----- nvinfo : EIATTR_REQNTID
	.align		4
.L_39:
        /*0118*/ 	.byte	0x04, 0x10
        /*011a*/ 	.short	(.L_41 - .L_40)
.L_40:
        /*011c*/ 	.word	0x00000200
        /*0120*/ 	.word	0x00000001
        /*0124*/ 	.word	0x00000001


	//----- nvinfo : EIATTR_CBANK_PARAM_SIZE
	.align		4
.L_41:
        /*0128*/ 	.byte	0x03, 0x19
        /*012a*/ 	.short	0x0050


	//----- nvinfo : EIATTR_PARAM_CBANK
	.align		4
        /*012c*/ 	.byte	0x04, 0x0a
        /*012e*/ 	.short	(.L_43 - .L_42)
	.align		4
.L_42:
        /*0130*/ 	.word	index@(.nv.constant0.matmul_kernel)
        /*0134*/ 	.short	0x0380
        /*0136*/ 	.short	0x0050


	//----- nvinfo : EIATTR_SW_WAR
	.align		4
.L_43:
        /*0138*/ 	.byte	0x04, 0x36
        /*013a*/ 	.short	(.L_45 - .L_44)
.L_44:
        /*013c*/ 	.word	0x00000008
.L_45:


//--------------------- .nv.compat                --------------------------
	.section	.nv.compat,"",@"SHT_CUDA_COMPAT_INFO"
	.align	4
        /*0000*/ 	.byte	0x02, 0x02, 0x01, 0x00, 0x02, 0x05, 0x05, 0x00, 0x02, 0x03, 0x00, 0x00, 0x02, 0x06, 0x01, 0x00


//--------------------- .nv.callgraph             --------------------------
	.section	.nv.callgraph,"",@"SHT_CUDA_CALLGRAPH"
	.align	4
	.sectionentsize	8
	.align		4
        /*0000*/ 	.word	0x00000000
	.align		4
        /*0004*/ 	.word	0xffffffff
	.align		4
        /*0008*/ 	.word	0x00000000
	.align		4
        /*000c*/ 	.word	0xfffffffe
	.align		4
        /*0010*/ 	.word	0x00000000
	.align		4
        /*0014*/ 	.word	0xfffffffd
	.align		4
        /*0018*/ 	.word	0x00000000
	.align		4
        /*001c*/ 	.word	0xfffffffc


//--------------------- .text.matmul_kernel       --------------------------
	.section	.text.matmul_kernel,"ax",@progbits
	.align	128
        .global         matmul_kernel
        .type           matmul_kernel,@function
        .size           matmul_kernel,(.L_x_4 - matmul_kernel)
        .other          matmul_kernel,@"STO_CUDA_ENTRY STV_DEFAULT"
matmul_kernel:
.text.matmul_kernel:
[----:B------:R-:W0:Y:S08]  /*0000*/  LDC R1, c[0x0][0x37c] ;  /* 0x0000df00ff017b82 */ /* 0x000e300000000800 */
[----:B------:R-:W1:Y:S08]  /*0010*/  LDC.64 R16, c[0x0][0x398] ;  /* 0x0000e600ff107b82 */ /* 0x000e700000000a00 */
[----:B------:R-:W2:Y:S02]  /*0020*/  S2UR UR5, SR_CgaSize ;  /* 0x00000000000579c3 */ /* 0x000ea40000008a00 */
[----:B--2---:R-:W-:-:S12]  /*0030*/  UIMAD UR5, UR5, -0xa0, URZ ;  /* 0xffffff60050578a4 */ /* 0x004fd8000f8e02ff */
[----:B------:R-:W2:Y:S01]  /*0040*/  LDCU UR5, c[0x0][UR5+0x2b0] ;  /* 0x00005600050577ac */ /* 0x000ea20008000800 */
[----:B------:R-:W-:Y:S01]  /*0050*/  UMOV UR6, 0x400 ;  /* 0x0000040000067882 */ /* 0x000fe20000000000 */
[----:B------:R-:W3:Y:S01]  /*0060*/  LDCU.64 UR10, c[0x0][0x358] ;  /* 0x00006b00ff0a77ac */ /* 0x000ee20008000a00 */
[----:B------:R-:W4:Y:S01]  /*0070*/  S2UR UR4, SR_CTAID.X ;  /* 0x00000000000479c3 */ /* 0x000f220000002500 */
[----:B------:R-:W0:Y:S07]  /*0080*/  LDCU UR8, c[0x0][0x3a0] ;  /* 0x00007400ff0877ac */ /* 0x000e2e0008000800 */
[----:B------:R-:W5:Y:S01]  /*0090*/  S2UR UR7, SR_CgaCtaId ;  /* 0x00000000000779c3 */ /* 0x000f620000008800 */
[----:B-1----:R-:W-:-:S05]  /*00a0*/  VIADD R0, R17, 0x7f ;  /* 0x0000007f11007836 */ /* 0x002fca0000000000 */
[----:B------:R-:W-:Y:S02]  /*00b0*/  SHF.R.S32.HI R3, RZ, 0x1f, R0 ;  /* 0x0000001fff037819 */ /* 0x000fe40000011400 */
[----:B----4-:R-:W-:Y:S02]  /*00c0*/  I2FP.F32.U32 R5, UR4 ;  /* 0x0000000400057c45 */ /* 0x010fe40008201000 */
[----:B------:R-:W-:-:S03]  /*00d0*/  LEA.HI R3, R3, R0, RZ, 0x7 ;  /* 0x0000000003037211 */ /* 0x000fc600078f38ff */
[----:B--2---:R-:W-:Y:S01]  /*00e0*/  FMUL R5, R5, UR5 ;  /* 0x0000000505057c20 */ /* 0x004fe20008400000 */
[----:B------:R-:W-:Y:S01]  /*00f0*/  SHF.R.S32.HI R3, RZ, 0x7, R3 ;  /* 0x00000007ff037819 */ /* 0x000fe20000011403 */
[----:B------:R-:W1:Y:S04]  /*0100*/  LDCU UR5, c[0x0][0x3a0] ;  /* 0x00007400ff0577ac */ /* 0x000e680008000800 */
[----:B------:R-:W-:Y:S01]  /*0110*/  IMAD.SHL.U32 R4, R3, 0x8, RZ ;  /* 0x0000000803047824 */ /* 0x000fe200078e00ff */
[----:B------:R-:W-:Y:S01]  /*0120*/  F2I.U32.TRUNC.NTZ R5, R5 ;  /* 0x0000000500057305 */ /* 0x000fe2000020f000 */
[----:B-----5:R-:W-:Y:S02]  /*0130*/  USHF.L.U32 UR4, UR7, 0x6, URZ ;  /* 0x0000000607047899 */ /* 0x020fe400080006ff */
[----:B------:R-:W-:Y:S01]  /*0140*/  ULEA UR6, UR7, UR6, 0x18 ;  /* 0x0000000607067291 */ /* 0x000fe2000f8ec0ff */
[----:B------:R-:W-:Y:S01]  /*0150*/  IABS R7, R4 ;  /* 0x0000000400077213 */ /* 0x000fe20000000000 */
[----:B------:R-:W-:-:S03]  /*0160*/  ULOP3.LUT UR4, UR4, 0x40, URZ, 0xc0, !UPT ;  /* 0x0000004004047892 */ /* 0x000fc6000f8ec0ff */
[----:B------:R-:W2:Y:S01]  /*0170*/  I2F.RP R0, R7 ;  /* 0x0000000700007306 */ /* 0x000ea20000209400 */
[----:B-1----:R-:W-:-:S04]  /*0180*/  UIADD3 UR5, UPT, UPT, UR5, 0x3f, URZ ;  /* 0x0000003f05057890 */ /* 0x002fc8000fffe0ff */
[----:B------:R-:W-:-:S03]  /*0190*/  UISETP.GT.AND UP0, UPT, UR5, 0x3f, UPT ;  /* 0x0000003f0500788c */ /* 0x000fc6000bf04270 */
[----:B--2---:R-:W1:Y:S02]  /*01a0*/  MUFU.RCP R0, R0 ;  /* 0x0000000000007308 */ /* 0x004e640000001000 */
[----:B-1----:R-:W-:Y:S01]  /*01b0*/  VIADD R2, R0, 0xffffffe ;  /* 0x0ffffffe00027836 */ /* 0x002fe20000000000 */
[----:B------:R-:W-:-:S05]  /*01c0*/  IABS R0, R5 ;  /* 0x0000000500007213 */ /* 0x000fca0000000000 */
[----:B------:R1:W2:Y:S02]  /*01d0*/  F2I.FTZ.U32.TRUNC.NTZ R3, R2 ;  /* 0x0000000200037305 */ /* 0x0002a4000021f000 */
[----:B-1----:R-:W-:Y:S02]  /*01e0*/  IMAD.MOV.U32 R2, RZ, RZ, RZ ;  /* 0x000000ffff027224 */ /* 0x002fe400078e00ff */
[----:B--2---:R-:W-:-:S04]  /*01f0*/  IMAD.MOV R6, RZ, RZ, -R3 ;  /* 0x000000ffff067224 */ /* 0x004fc800078e0a03 */
[----:B------:R-:W-:Y:S01]  /*0200*/  IMAD R9, R6, R7, RZ ;  /* 0x0000000706097224 */ /* 0x000fe200078e02ff */
[----:B------:R-:W-:-:S03]  /*0210*/  IABS R6, R4 ;  /* 0x0000000400067213 */ /* 0x000fc60000000000 */
[----:B------:R-:W-:-:S04]  /*0220*/  IMAD.HI.U32 R3, R3, R9, R2 ;  /* 0x0000000903037227 */ /* 0x000fc800078e0002 */
[----:B------:R-:W-:Y:S02]  /*0230*/  IMAD.MOV R2, RZ, RZ, -R6 ;  /* 0x000000ffff027224 */ /* 0x000fe400078e0a06 */
[----:B------:R-:W-:-:S04]  /*0240*/  IMAD.HI.U32 R3, R3, R0, RZ ;  /* 0x0000000003037227 */ /* 0x000fc800078e00ff */
[----:B------:R-:W-:-:S05]  /*0250*/  IMAD R0, R3, R2, R0 ;  /* 0x0000000203007224 */ /* 0x000fca00078e0200 */
[----:B------:R-:W-:-:S13]  /*0260*/  ISETP.GT.U32.AND P1, PT, R7, R0, PT ;  /* 0x000000000700720c */ /* 0x000fda0003f24070 */
[----:B------:R-:W-:Y:S02]  /*0270*/  @!P1 IMAD.IADD R0, R0, 0x1, -R7 ;  /* 0x0000000100009824 */ /* 0x000fe400078e0a07 */
[----:B------:R-:W-:Y:S01]  /*0280*/  @!P1 VIADD R3, R3, 0x1 ;  /* 0x0000000103039836 */ /* 0x000fe20000000000 */
[----:B------:R-:W-:Y:S02]  /*0290*/  ISETP.NE.AND P1, PT, R4, RZ, PT ;  /* 0x000000ff0400720c */ /* 0x000fe40003f25270 */
[----:B------:R-:W-:Y:S02]  /*02a0*/  ISETP.GE.U32.AND P0, PT, R0, R7, PT ;  /* 0x000000070000720c */ /* 0x000fe40003f06070 */
[----:B------:R-:W-:-:S04]  /*02b0*/  LOP3.LUT R0, R5, R4, RZ, 0x3c, !PT ;  /* 0x0000000405007212 */ /* 0x000fc800078e3cff */
[----:B------:R-:W-:Y:S01]  /*02c0*/  ISETP.GE.AND P2, PT, R0, RZ, PT ;  /* 0x000000ff0000720c */ /* 0x000fe20003f46270 */
[----:B------:R-:W-:-:S06]  /*02d0*/  VIADD R0, R16, 0x7f ;  /* 0x0000007f10007836 */ /* 0x000fcc0000000000 */
[----:B------:R-:W-:-:S04]  /*02e0*/  @P0 VIADD R3, R3, 0x1 ;  /* 0x0000000103030836 */ /* 0x000fc80000000000 */
[----:B------:R-:W-:Y:S01]  /*02f0*/  IMAD.MOV.U32 R2, RZ, RZ, R3 ;  /* 0x000000ffff027224 */ /* 0x000fe200078e0003 */
[----:B------:R-:W-:-:S03]  /*0300*/  SHF.R.S32.HI R3, RZ, 0x1f, R0 ;  /* 0x0000001fff037819 */ /* 0x000fc60000011400 */
[----:B------:R-:W-:Y:S01]  /*0310*/  @!P2 IMAD.MOV R2, RZ, RZ, -R2 ;  /* 0x000000ffff02a224 */ /* 0x000fe200078e0a02 */
[----:B------:R-:W-:Y:S02]  /*0320*/  @!P1 LOP3.LUT R2, RZ, R4, RZ, 0x33, !PT ;  /* 0x00000004ff029212 */ /* 0x000fe400078e33ff */
[----:B------:R-:W-:-:S03]  /*0330*/  LEA.HI R3, R3, R0, RZ, 0x7 ;  /* 0x0000000003037211 */ /* 0x000fc600078f38ff */
[----:B------:R-:W-:Y:S02]  /*0340*/  IMAD.SHL.U32 R6, R2, 0x8, RZ ;  /* 0x0000000802067824 */ /* 0x000fe400078e00ff */
[----:B------:R-:W-:-:S03]  /*0350*/  IMAD.MOV R2, RZ, RZ, -R2 ;  /* 0x000000ffff027224 */ /* 0x000fc600078e0a02 */
[----:B------:R-:W-:Y:S01]  /*0360*/  LEA.HI.SX32 R3, R3, -R6, 0x19 ;  /* 0x8000000603037211 */ /* 0x000fe200078fcaff */
[----:B------:R-:W-:-:S03]  /*0370*/  IMAD R4, R4, R2, R5 ;  /* 0x0000000204047224 */ /* 0x000fc600078e0205 */
[----:B------:R-:W-:Y:S02]  /*0380*/  VIMNMX R11, PT, PT, R3, 0x8, PT ;  /* 0x00000008030b7848 */ /* 0x000fe40003fe0100 */
[----:B------:R-:W-:Y:S02]  /*0390*/  IABS R9, R4 ;  /* 0x0000000400097213 */ /* 0x000fe40000000000 */
[----:B------:R-:W-:-:S04]  /*03a0*/  IABS R7, R11 ;  /* 0x0000000b00077213 */ /* 0x000fc80000000000 */
[----:B------:R-:W1:Y:S08]  /*03b0*/  I2F.RP R0, R7 ;  /* 0x0000000700007306 */ /* 0x000e700000209400 */
[----:B-1----:R-:W1:Y:S02]  /*03c0*/  MUFU.RCP R0, R0 ;  /* 0x0000000000007308 */ /* 0x002e640000001000 */
[----:B-1----:R-:W-:-:S06]  /*03d0*/  VIADD R3, R0, 0xffffffe ;  /* 0x0ffffffe00037836 */ /* 0x002fcc0000000000 */
[----:B------:R-:W1:Y:S02]  /*03e0*/  F2I.FTZ.U32.TRUNC.NTZ R3, R3 ;  /* 0x0000000300037305 */ /* 0x000e64000021f000 */
[----:B-1----:R-:W-:-:S04]  /*03f0*/  IMAD.MOV R8, RZ, RZ, -R3 ;  /* 0x000000ffff087224 */ /* 0x002fc800078e0a03 */
[----:B------:R-:W-:Y:S01]  /*0400*/  IMAD.MOV.U32 R2, RZ, RZ, R8 ;  /* 0x000000ffff027224 */ /* 0x000fe200078e0008 */
[----:B------:R-:W-:-:S03]  /*0410*/  IABS R8, R11 ;  /* 0x0000000b00087213 */ /* 0x000fc60000000000 */
[----:B------:R-:W-:Y:S02]  /*0420*/  IMAD R5, R2, R7, RZ ;  /* 0x0000000702057224 */ /* 0x000fe400078e02ff */
[----:B------:R-:W-:Y:S02]  /*0430*/  IMAD.MOV.U32 R2, RZ, RZ, RZ ;  /* 0x000000ffff027224 */ /* 0x000fe400078e00ff */
[----:B------:R-:W-:Y:S02]  /*0440*/  IMAD.MOV R0, RZ, RZ, -R8 ;  /* 0x000000ffff007224 */ /* 0x000fe400078e0a08 */
[----:B------:R-:W-:Y:S01]  /*0450*/  IMAD.HI.U32 R2, R3, R5, R2 ;  /* 0x0000000503027227 */ /* 0x000fe200078e0002 */
[----:B------:R-:W-:-:S04]  /*0460*/  LOP3.LUT R3, R4, R11, RZ, 0x3c, !PT ;  /* 0x0000000b04037212 */ /* 0x000fc800078e3cff */
[----:B------:R-:W-:Y:S01]  /*0470*/  ISETP.GE.AND P2, PT, R3, RZ, PT ;  /* 0x000000ff0300720c */ /* 0x000fe20003f46270 */
[----:B------:R-:W-:-:S04]  /*0480*/  IMAD.HI.U32 R2, R2, R9, RZ ;  /* 0x0000000902027227 */ /* 0x000fc800078e00ff */
[----:B------:R-:W-:-:S05]  /*0490*/  IMAD R0, R2, R0, R9 ;  /* 0x0000000002007224 */ /* 0x000fca00078e0209 */
[----:B------:R-:W-:-:S13]  /*04a0*/  ISETP.GT.U32.AND P1, PT, R7, R0, PT ;  /* 0x000000000700720c */ /* 0x000fda0003f24070 */
[----:B------:R-:W-:Y:S02]  /*04b0*/  @!P1 IMAD.IADD R0, R0, 0x1, -R7 ;  /* 0x0000000100009824 */ /* 0x000fe400078e0a07 */
[----:B------:R-:W-:Y:S01]  /*04c0*/  @!P1 VIADD R2, R2, 0x1 ;  /* 0x0000000102029836 */ /* 0x000fe20000000000 */
[----:B------:R-:W-:Y:S02]  /*04d0*/  ISETP.NE.AND P1, PT, R11, RZ, PT ;  /* 0x000000ff0b00720c */ /* 0x000fe40003f25270 */
[----:B------:R-:W-:Y:S02]  /*04e0*/  ISETP.GE.U32.AND P0, PT, R0, R7, PT ;  /* 0x000000070000720c */ /* 0x000fe40003f06070 */
[----:B------:R-:W1:Y:S11]  /*04f0*/  S2R R0, SR_TID.X ;  /* 0x0000000000007919 */ /* 0x000e760000002100 */
[----:B------:R-:W-:-:S04]  /*0500*/  @P0 VIADD R2, R2, 0x1 ;  /* 0x0000000102020836 */ /* 0x000fc80000000000 */
[----:B------:R-:W-:-:S04]  /*0510*/  IMAD.MOV.U32 R3, RZ, RZ, R2 ;  /* 0x000000ffff037224 */ /* 0x000fc800078e0002 */
[----:B------:R-:W-:Y:S01]  /*0520*/  @!P2 IMAD.MOV R3, RZ, RZ, -R3 ;  /* 0x000000ffff03a224 */ /* 0x000fe200078e0a03 */
[----:B------:R-:W-:-:S05]  /*0530*/  @!P1 LOP3.LUT R3, RZ, R11, RZ, 0x33, !PT ;  /* 0x0000000bff039212 */ /* 0x000fca00078e33ff */
[----:B------:R-:W-:Y:S02]  /*0540*/  IMAD.MOV R2, RZ, RZ, -R3 ;  /* 0x000000ffff027224 */ /* 0x000fe400078e0a03 */
[----:B------:R-:W-:Y:S02]  /*0550*/  IMAD.SHL.U32 R3, R3, 0x80, RZ ;  /* 0x0000008003037824 */ /* 0x000fe400078e00ff */
[----:B------:R-:W-:Y:S01]  /*0560*/  IMAD R2, R11, R2, R4 ;  /* 0x000000020b027224 */ /* 0x000fe200078e0204 */
[----:B-1----:R-:W-:-:S03]  /*0570*/  LOP3.LUT R5, R0, 0x7f, RZ, 0xc0, !PT ;  /* 0x0000007f00057812 */ /* 0x002fc600078ec0ff */
[----:B------:R-:W-:Y:S01]  /*0580*/  IMAD.IADD R2, R6, 0x1, R2 ;  /* 0x0000000106027824 */ /* 0x000fe200078e0202 */
[----:B------:R-:W-:-:S03]  /*0590*/  SHF.R.U32.HI R100, RZ, 0x7, R0 ;  /* 0x00000007ff647819 */ /* 0x000fc60000011600 */
[----:B------:R-:W-:Y:S01]  /*05a0*/  IMAD R2, R2, 0x80, R5 ;  /* 0x0000008002027824 */ /* 0x000fe200078e0205 */
[----:B------:R-:W-:Y:S01]  /*05b0*/  SGXT.U32 R100, R100, 0x2 ;  /* 0x000000026464781a */ /* 0x000fe20000000000 */
[----:B0--3--:R-:W-:Y:S06]  /*05c0*/  BRA.U UP0, `(.L_x_0) ;  /* 0x0000000100247547 */ /* 0x009fec000b800000 */
[C---:B------:R-:W-:Y:S01]  /*05d0*/  IMAD.SHL.U32 R7, R0.reuse, 0x20, RZ ;  /* 0x0000002000077824 */ /* 0x040fe200078e00ff */
[----:B------:R-:W-:Y:S01]  /*05e0*/  SHF.R.U32.HI R5, RZ, 0x2, R0 ;  /* 0x00000002ff057819 */ /* 0x000fe20000011600 */
[----:B------:R-:W-:Y:S01]  /*05f0*/  IMAD.SHL.U32 R4, R0, 0x2, RZ ;  /* 0x0000000200047824 */ /* 0x000fe200078e00ff */
[----:B------:R-:W-:Y:S02]  /*0600*/  CS2R R36, SRZ ;  /* 0x0000000000247805 */ /* 0x000fe4000001ff00 */
[----:B------:R-:W-:Y:S02]  /*0610*/  CS2R R48, SRZ ;  /* 0x0000000000307805 */ /* 0x000fe4000001ff00 */
[----:B------:R-:W-:Y:S02]  /*0620*/  CS2R R38, SRZ ;  /* 0x0000000000267805 */ /* 0x000fe4000001ff00 */
[----:B------:R-:W-:Y:S02]  /*0630*/  CS2R R50, SRZ ;  /* 0x0000000000327805 */ /* 0x000fe4000001ff00 */
[----:B------:R-:W-:Y:S01]  /*0640*/  LOP3.LUT R7, R7, 0xc00, RZ, 0xc0, !PT ;  /* 0x00000c0007077812 */ /* 0x000fe200078ec0ff */
[----:B------:R-:W-:Y:S06]  /*0650*/  BRA `(.L_x_1) ;  /* 0x0000001800307947 */ /* 0x000fec0003800000 */
.L_x_0:
[----:B------:R-:W-:Y:S01]  /*0660*/  IABS R18, R16 ;  /* 0x0000001000127213 */ /* 0x000fe20000000000 */
[----:B------:R-:W0:Y:S01]  /*0670*/  LDCU UR7, c[0x0][0x3b0] ;  /* 0x00007600ff0777ac */ /* 0x000e220008000800 */
[----:B------:R-:W-:Y:S01]  /*0680*/  IABS R20, R17 ;  /* 0x0000001100147213 */ /* 0x000fe20000000000 */
[----:B------:R-:W1:Y:S01]  /*0690*/  LDC R83, c[0x0][0x3ac] ;  /* 0x0000eb00ff537b82 */ /* 0x000e620000000800 */
[----:B------:R-:W2:Y:S01]  /*06a0*/  I2F.RP R9, R18 ;  /* 0x0000001200097306 */ /* 0x000ea20000209400 */
[----:B------:R-:W-:Y:S01]  /*06b0*/  SHF.R.U32.HI R4, RZ, 0x6, R0 ;  /* 0x00000006ff047819 */ /* 0x000fe20000011600 */
[----:B------:R-:W3:Y:S01]  /*06c0*/  LDCU.128 UR12, c[0x0][0x380] ;  /* 0x00007000ff0c77ac */ /* 0x000ee20008000c00 */
[----:B------:R-:W-:Y:S02]  /*06d0*/  IABS R19, R2 ;  /* 0x0000000200137213 */ /* 0x000fe40000000000 */
[----:B------:R-:W-:Y:S02]  /*06e0*/  CS2R R64, SRZ ;  /* 0x0000000000407805 */ /* 0x000fe4000001ff00 */
[----:B------:R-:W-:Y:S01]  /*06f0*/  SGXT.U32 R4, R4, 0x3 ;  /* 0x000000030404781a */ /* 0x000fe20000000000 */
[----:B------:R-:W4:Y:S01]  /*0700*/  LDCU UR9, c[0x0][0x3a4] ;  /* 0x00007480ff0977ac */ /* 0x000f220008000800 */
[----:B------:R-:W-:Y:S01]  /*0710*/  ISETP.GE.AND P5, PT, R2, RZ, PT ;  /* 0x000000ff0200720c */ /* 0x000fe20003fa6270 */
[----:B------:R-:W5:Y:S01]  /*0720*/  I2F.RP R8, R20 ;  /* 0x0000001400087306 */ /* 0x000f620000209400 */
[----:B------:R-:W-:Y:S01]  /*0730*/  LOP3.LUT R14, R3, UR4, R4, 0xfe, !PT ;  /* 0x00000004030e7c12 */ /* 0x000fe2000f8efe04 */
[----:B------:R-:W-:Y:S01]  /*0740*/  IMAD.MOV.U32 R4, RZ, RZ, RZ ;  /* 0x000000ffff047224 */ /* 0x000fe200078e00ff */
[----:B------:R-:W-:-:S02]  /*0750*/  ISETP.NE.AND P2, PT, R16, RZ, PT ;  /* 0x000000ff1000720c */ /* 0x000fc40003f45270 */
[----:B------:R-:W-:Y:S02]  /*0760*/  CS2R R66, SRZ ;  /* 0x0000000000427805 */ /* 0x000fe4000001ff00 */
[C---:B------:R-:W-:Y:S02]  /*0770*/  LOP3.LUT R22, R14.reuse, 0x30, RZ, 0xfc, !PT ;  /* 0x000000300e167812 */ /* 0x040fe400078efcff */
[----:B------:R-:W-:Y:S02]  /*0780*/  CS2R R36, SRZ ;  /* 0x0000000000247805 */ /* 0x000fe4000001ff00 */
[C---:B------:R-:W-:Y:S01]  /*0790*/  LOP3.LUT R24, R14.reuse, 0x28, RZ, 0xfc, !PT ;  /* 0x000000280e187812 */ /* 0x040fe200078efcff */
[----:B--2---:R-:W2:Y:S01]  /*07a0*/  MUFU.RCP R9, R9 ;  /* 0x0000000900097308 */ /* 0x004ea20000001000 */
[----:B------:R-:W-:Y:S02]  /*07b0*/  LOP3.LUT R25, R14, 0x20, RZ, 0xfc, !PT ;  /* 0x000000200e197812 */ /* 0x000fe400078efcff */
[----:B------:R-:W-:-:S02]  /*07c0*/  CS2R R38, SRZ ;  /* 0x0000000000267805 */ /* 0x000fc4000001ff00 */
[----:B------:R-:W-:Y:S02]  /*07d0*/  IABS R13, R24 ;  /* 0x00000018000d7213 */ /* 0x000fe40000000000 */
[----:B------:R-:W-:Y:S02]  /*07e0*/  CS2R R48, SRZ ;  /* 0x0000000000307805 */ /* 0x000fe4000001ff00 */
[C---:B------:R-:W-:Y:S02]  /*07f0*/  LOP3.LUT R26, R14.reuse, 0x18, RZ, 0xfc, !PT ;  /* 0x000000180e1a7812 */ /* 0x040fe400078efcff */
[----:B------:R-:W-:Y:S02]  /*0800*/  CS2R R50, SRZ ;  /* 0x0000000000327805 */ /* 0x000fe4000001ff00 */
[----:B------:R-:W-:Y:S01]  /*0810*/  ISETP.GE.AND P0, PT, R14, RZ, PT ;  /* 0x000000ff0e00720c */ /* 0x000fe20003f06270 */
[----:B-----5:R-:W5:Y:S01]  /*0820*/  MUFU.RCP R8, R8 ;  /* 0x0000000800087308 */ /* 0x020f620000001000 */
[----:B------:R-:W-:-:S02]  /*0830*/  IABS R23, R14 ;  /* 0x0000000e00177213 */ /* 0x000fc40000000000 */
[----:B------:R-:W-:Y:S02]  /*0840*/  CS2R R56, SRZ ;  /* 0x0000000000387805 */ /* 0x000fe4000001ff00 */
[----:B------:R-:W-:Y:S02]  /*0850*/  LOP3.LUT R27, R14, 0x10, RZ, 0xfc, !PT ;  /* 0x000000100e1b7812 */ /* 0x000fe400078efcff */
[----:B------:R-:W-:Y:S02]  /*0860*/  CS2R R58, SRZ ;  /* 0x00000000003a7805 */ /* 0x000fe4000001ff00 */
[----:B------:R-:W-:Y:S02]  /*0870*/  LEA.HI R99, R0, 0x4, RZ, 0x19 ;  /* 0x0000000400637811 */ /* 0x000fe400078fc8ff */
[----:B------:R-:W-:Y:S01]  /*0880*/  IABS R15, R27 ;  /* 0x0000001b000f7213 */ /* 0x000fe20000000000 */
[----:B--2---:R-:W-:Y:S01]  /*0890*/  VIADD R6, R9, 0xffffffe ;  /* 0x0ffffffe09067836 */ /* 0x004fe20000000000 */
[----:B------:R-:W-:-:S02]  /*08a0*/  LOP3.LUT R98, R100, 0x8, RZ, 0xfc, !PT ;  /* 0x0000000864627812 */ /* 0x000fc400078efcff */
[----:B------:R-:W-:Y:S01]  /*08b0*/  LEA.HI R97, R0, 0xc, RZ, 0x19 ;  /* 0x0000000c00617811 */ /* 0x000fe200078fc8ff */
[----:B------:R2:W0:Y:S01]  /*08c0*/  F2I.FTZ.U32.TRUNC.NTZ R7, R6 ;  /* 0x0000000600077305 */ /* 0x000422000021f000 */
[----:B------:R-:W-:Y:S02]  /*08d0*/  LOP3.LUT R96, R100, 0x10, RZ, 0xfc, !PT ;  /* 0x0000001064607812 */ /* 0x000fe400078efcff */
[----:B------:R-:W-:Y:S01]  /*08e0*/  LEA.HI R95, R0, 0x14, RZ, 0x19 ;  /* 0x00000014005f7811 */ /* 0x000fe200078fc8ff */
[----:B-----5:R-:W-:Y:S01]  /*08f0*/  VIADD R5, R8, 0xffffffe ;  /* 0x0ffffffe08057836 */ /* 0x020fe20000000000 */
[C---:B------:R-:W-:Y:S02]  /*0900*/  LOP3.LUT R8, R14.reuse, 0x38, RZ, 0xfc, !PT ;  /* 0x000000380e087812 */ /* 0x040fe400078efcff */
[----:B------:R-:W-:Y:S01]  /*0910*/  LOP3.LUT R14, R14, 0x8, RZ, 0xfc, !PT ;  /* 0x000000080e0e7812 */ /* 0x000fe200078efcff */
[----:B--2---:R-:W-:Y:S02]  /*0920*/  IMAD.MOV.U32 R6, RZ, RZ, RZ ;  /* 0x000000ffff067224 */ /* 0x004fe400078e00ff */
[----:B------:R-:W2:Y:S01]  /*0930*/  F2I.FTZ.U32.TRUNC.NTZ R5, R5 ;  /* 0x0000000500057305 */ /* 0x000ea2000021f000 */
[----:B------:R-:W-:-:S02]  /*0940*/  IABS R21, R14 ;  /* 0x0000000e00157213 */ /* 0x000fc40000000000 */
[----:B------:R-:W-:Y:S01]  /*0950*/  LOP3.LUT R94, R100, 0x18, RZ, 0xfc, !PT ;  /* 0x00000018645e7812 */ /* 0x000fe200078efcff */
[--C-:B0-----:R-:W-:Y:S01]  /*0960*/  IMAD.MOV R11, RZ, RZ, -R7.reuse ;  /* 0x000000ffff0b7224 */ /* 0x101fe200078e0a07 */
[----:B------:R-:W-:Y:S02]  /*0970*/  LEA.HI R93, R0, 0x1c, RZ, 0x19 ;  /* 0x0000001c005d7811 */ /* 0x000fe400078fc8ff */
[----:B------:R-:W-:Y:S01]  /*0980*/  LOP3.LUT R92, R100, 0x20, RZ, 0xfc, !PT ;  /* 0x00000020645c7812 */ /* 0x000fe200078efcff */
[----:B------:R-:W-:Y:S01]  /*0990*/  IMAD R11, R11, R18, RZ ;  /* 0x000000120b0b7224 */ /* 0x000fe200078e02ff */
[----:B------:R-:W-:Y:S02]  /*09a0*/  LEA.HI R91, R0, 0x24, RZ, 0x19 ;  /* 0x00000024005b7811 */ /* 0x000fe400078fc8ff */
[----:B------:R-:W-:Y:S01]  /*09b0*/  LOP3.LUT R90, R100, 0x28, RZ, 0xfc, !PT ;  /* 0x00000028645a7812 */ /* 0x000fe200078efcff */
[----:B------:R-:W-:Y:S01]  /*09c0*/  IMAD.HI.U32 R6, R7, R11, R6 ;  /* 0x0000000b07067227 */ /* 0x000fe200078e0006 */
[----:B------:R-:W-:-:S02]  /*09d0*/  IABS R11, R22 ;  /* 0x00000016000b7213 */ /* 0x000fc40000000000 */
[----:B------:R-:W-:Y:S01]  /*09e0*/  LEA.HI R89, R0, 0x2c, RZ, 0x19 ;  /* 0x0000002c00597811 */ /* 0x000fe200078fc8ff */
[----:B--2---:R-:W-:Y:S01]  /*09f0*/  IMAD.MOV R9, RZ, RZ, -R5 ;  /* 0x000000ffff097224 */ /* 0x004fe200078e0a05 */
[----:B------:R-:W-:Y:S01]  /*0a00*/  LOP3.LUT R88, R100, 0x30, RZ, 0xfc, !PT ;  /* 0x0000003064587812 */ /* 0x000fe200078efcff */
[----:B------:R-:W-:Y:S01]  /*0a10*/  IMAD.HI.U32 R6, R6, R19, RZ ;  /* 0x0000001306067227 */ /* 0x000fe200078e00ff */
[----:B------:R-:W-:Y:S02]  /*0a20*/  LEA.HI R87, R0, 0x34, RZ, 0x19 ;  /* 0x0000003400577811 */ /* 0x000fe400078fc8ff */
[----:B------:R-:W-:Y:S01]  /*0a30*/  LOP3.LUT R86, R100, 0x38, RZ, 0xfc, !PT ;  /* 0x0000003864567812 */ /* 0x000fe200078efcff */
[----:B------:R-:W-:Y:S01]  /*0a40*/  IMAD.MOV R10, RZ, RZ, -R6 ;  /* 0x000000ffff0a7224 */ /* 0x000fe200078e0a06 */
[C---:B------:R-:W-:Y:S01]  /*0a50*/  LEA.HI R85, R0.reuse, 0x3c, RZ, 0x19 ;  /* 0x0000003c00557811 */ /* 0x040fe200078fc8ff */
[----:B------:R-:W-:Y:S01]  /*0a60*/  IMAD R9, R9, R20, RZ ;  /* 0x0000001409097224 */ /* 0x000fe200078e02ff */
[----:B------:R-:W-:Y:S01]  /*0a70*/  LOP3.LUT R84, R0, 0x3f, RZ, 0xc0, !PT ;  /* 0x0000003f00547812 */ /* 0x000fe200078ec0ff */
[----:B------:R-:W-:-:S02]  /*0a80*/  IMAD R19, R18, R10, R19 ;  /* 0x0000000a12137224 */ /* 0x000fc400078e0213 */
[----:B------:R-:W-:Y:S01]  /*0a90*/  IMAD.HI.U32 R4, R5, R9, R4 ;  /* 0x0000000905047227 */ /* 0x000fe200078e0004 */
[----:B------:R-:W-:Y:S02]  /*0aa0*/  IABS R9, R8 ;  /* 0x0000000800097213 */ /* 0x000fe40000000000 */
[----:B------:R-:W-:-:S03]  /*0ab0*/  ISETP.GT.U32.AND P1, PT, R18, R19, PT ;  /* 0x000000131200720c */ /* 0x000fc60003f24070 */
[----:B------:R-:W-:-:S04]  /*0ac0*/  IMAD.HI.U32 R6, R4, R11, RZ ;  /* 0x0000000b04067227 */ /* 0x000fc800078e00ff */
[----:B------:R-:W-:-:S04]  /*0ad0*/  IMAD.HI.U32 R5, R4, R9, RZ ;  /* 0x0000000904057227 */ /* 0x000fc800078e00ff */
[----:B------:R-:W-:Y:S02]  /*0ae0*/  IMAD.MOV R6, RZ, RZ, -R6 ;  /* 0x000000ffff067224 */ /* 0x000fe400078e0a06 */
[----:B------:R-:W-:-:S04]  /*0af0*/  IMAD.HI.U32 R7, R4, R13, RZ ;  /* 0x0000000d04077227 */ /* 0x000fc800078e00ff */
[----:B------:R-:W-:Y:S02]  /*0b00*/  IMAD.MOV R5, RZ, RZ, -R5 ;  /* 0x000000ffff057224 */ /* 0x000fe400078e0a05 */
[C---:B------:R-:W-:Y:S01]  /*0b10*/  IMAD R6, R20.reuse, R6, R11 ;  /* 0x0000000614067224 */ /* 0x040fe200078e020b */
[----:B------:R-:W-:Y:S01]  /*0b20*/  IABS R11, R25 ;  /* 0x00000019000b7213 */ /* 0x000fe20000000000 */
[----:B------:R-:W-:Y:S02]  /*0b30*/  IMAD.MOV R7, RZ, RZ, -R7 ;  /* 0x000000ffff077224 */ /* 0x000fe400078e0a07 */
[----:B------:R-:W-:Y:S01]  /*0b40*/  @!P1 IMAD.IADD R19, R19, 0x1, -R18 ;  /* 0x0000000113139824 */ /* 0x000fe200078e0a12 */
[C---:B------:R-:W-:Y:S01]  /*0b50*/  ISETP.GT.U32.AND P1, PT, R20.reuse, R6, PT ;  /* 0x000000061400720c */ /* 0x040fe20003f24070 */
[C---:B------:R-:W-:Y:S02]  /*0b60*/  IMAD R5, R20.reuse, R5, R9 ;  /* 0x0000000514057224 */ /* 0x040fe400078e0209 */
[----:B------:R-:W-:Y:S01]  /*0b70*/  IMAD R9, R20, R7, R13 ;  /* 0x0000000714097224 */ /* 0x000fe200078e020d */
[----:B------:R-:W-:Y:S01]  /*0b80*/  IABS R13, R26 ;  /* 0x0000001a000d7213 */ /* 0x000fe20000000000 */
[----:B------:R-:W-:Y:S01]  /*0b90*/  IMAD.HI.U32 R7, R4, R11, RZ ;  /* 0x0000000b04077227 */ /* 0x000fe200078e00ff */
[----:B------:R-:W-:-:S02]  /*0ba0*/  ISETP.GT.U32.AND P4, PT, R18, R19, PT ;  /* 0x000000131200720c */ /* 0x000fc40003f84070 */
[----:B------:R-:W-:Y:S01]  /*0bb0*/  ISETP.GT.U32.AND P3, PT, R20, R5, PT ;  /* 0x000000051400720c */ /* 0x000fe20003f64070 */
[----:B------:R-:W-:-:S04]  /*0bc0*/  IMAD.HI.U32 R10, R4, R13, RZ ;  /* 0x0000000d040a7227 */ /* 0x000fc800078e00ff */
[----:B------:R-:W-:Y:S02]  /*0bd0*/  IMAD.MOV R7, RZ, RZ, -R7 ;  /* 0x000000ffff077224 */ /* 0x000fe400078e0a07 */
[----:B------:R-:W-:Y:S02]  /*0be0*/  IMAD.MOV R10, RZ, RZ, -R10 ;  /* 0x000000ffff0a7224 */ /* 0x000fe400078e0a0a */
[----:B------:R-:W-:Y:S02]  /*0bf0*/  @!P1 IMAD.IADD R6, R6, 0x1, -R20 ;  /* 0x0000000106069824 */ /* 0x000fe400078e0a14 */
[C---:B------:R-:W-:Y:S02]  /*0c00*/  IMAD R11, R20.reuse, R7, R11 ;  /* 0x00000007140b7224 */ /* 0x040fe400078e020b */
[C---:B------:R-:W-:Y:S01]  /*0c10*/  IMAD R12, R20.reuse, R10, R13 ;  /* 0x0000000a140c7224 */ /* 0x040fe200078e020d */
[----:B------:R-:W-:Y:S01]  /*0c20*/  ISETP.GT.U32.AND P1, PT, R20, R6, PT ;  /* 0x000000061400720c */ /* 0x000fe20003f24070 */
[----:B------:R-:W-:-:S04]  /*0c30*/  IMAD.HI.U32 R7, R4, R15, RZ ;  /* 0x0000000f04077227 */ /* 0x000fc800078e00ff */
[----:B------:R-:W-:-:S04]  /*0c40*/  IMAD.HI.U32 R10, R4, R21, RZ ;  /* 0x00000015040a7227 */ /* 0x000fc800078e00ff */
[----:B------:R-:W-:-:S04]  /*0c50*/  IMAD.HI.U32 R4, R4, R23, RZ ;  /* 0x0000001704047227 */ /* 0x000fc800078e00ff */
[----:B------:R-:W-:Y:S01]  /*0c60*/  @!P4 IMAD.IADD R19, R19, 0x1, -R18 ;  /* 0x000000011313c824 */ /* 0x000fe200078e0a12 */
[C---:B------:R-:W-:Y:S01]  /*0c70*/  ISETP.GT.U32.AND P4, PT, R20.reuse, R9, PT ;  /* 0x000000091400720c */ /* 0x040fe20003f84070 */
[----:B------:R-:W-:Y:S01]  /*0c80*/  @!P3 IMAD.IADD R5, R5, 0x1, -R20 ;  /* 0x000000010505b824 */ /* 0x000fe200078e0a14 */
[C---:B------:R-:W-:Y:S01]  /*0c90*/  ISETP.GT.U32.AND P3, PT, R20.reuse, R12, PT ;  /* 0x0000000c1400720c */ /* 0x040fe20003f64070 */
[----:B------:R-:W-:Y:S02]  /*0ca0*/  IMAD.MOV R4, RZ, RZ, -R4 ;  /* 0x000000ffff047224 */ /* 0x000fe400078e0a04 */
[----:B------:R-:W-:Y:S01]  /*0cb0*/  @!P5 IMAD.MOV R19, RZ, RZ, -R19 ;  /* 0x000000ffff13d224 */ /* 0x000fe200078e0a13 */
[----:B------:R-:W-:Y:S01]  /*0cc0*/  @!P2 LOP3.LUT R19, RZ, R16, RZ, 0x33, !PT ;  /* 0x00000010ff13a212 */ /* 0x000fe200078e33ff */
[----:B------:R-:W-:Y:S01]  /*0cd0*/  IMAD.MOV R7, RZ, RZ, -R7 ;  /* 0x000000ffff077224 */ /* 0x000fe200078e0a07 */
[C---:B------:R-:W-:Y:S01]  /*0ce0*/  ISETP.GT.U32.AND P2, PT, R20.reuse, R11, PT ;  /* 0x0000000b1400720c */ /* 0x040fe20003f44070 */
[C---:B------:R-:W-:Y:S01]  /*0cf0*/  IMAD R18, R20.reuse, R4, R23 ;  /* 0x0000000414127224 */ /* 0x040fe200078e0217 */
[----:B------:R-:W-:Y:S01]  /*0d00*/  ISETP.GT.U32.AND P5, PT, R20, R5, PT ;  /* 0x000000051400720c */ /* 0x000fe20003fa4070 */
[C---:B------:R-:W-:Y:S01]  /*0d10*/  IMAD.SHL.U32 R4, R0.reuse, 0x2, RZ ;  /* 0x0000000200047824 */ /* 0x040fe200078e00ff */
[----:B------:R-:W-:Y:S01]  /*0d20*/  LOP3.LUT R16, R0, 0x180, RZ, 0xc0, !PT ;  /* 0x0000018000107812 */ /* 0x000fe200078ec0ff */
[----:B------:R-:W-:Y:S01]  /*0d30*/  IMAD R13, R20, R7, R15 ;  /* 0x00000007140d7224 */ /* 0x000fe200078e020f */
[----:B------:R-:W-:Y:S01]  /*0d40*/  LOP3.LUT R7, R0, 0x7, RZ, 0xc0, !PT ;  /* 0x0000000700077812 */ /* 0x000fe200078ec0ff */
[----:B------:R-:W-:Y:S01]  /*0d50*/  IMAD.MOV R10, RZ, RZ, -R10 ;  /* 0x000000ffff0a7224 */ /* 0x000fe200078e0a0a */
[----:B------:R-:W-:Y:S01]  /*0d60*/  LOP3.LUT R23, R4, 0x10, RZ, 0xc0, !PT ;  /* 0x0000001004177812 */ /* 0x000fe200078ec0ff */
[----:B------:R-:W-:Y:S01]  /*0d70*/  @!P1 IMAD.IADD R6, R6, 0x1, -R20 ;  /* 0x0000000106069824 */ /* 0x000fe200078e0a14 */
[C---:B------:R-:W-:Y:S01]  /*0d80*/  ISETP.GT.U32.AND P1, PT, R20.reuse, R18, PT ;  /* 0x000000121400720c */ /* 0x040fe20003f24070 */
[----:B------:R-:W-:Y:S01]  /*0d90*/  IMAD R15, R20, R10, R21 ;  /* 0x0000000a140f7224 */ /* 0x000fe200078e0215 */
[----:B------:R-:W-:Y:S01]  /*0da0*/  LEA.HI R23, R16, R23, RZ, 0x1e ;  /* 0x0000001710177211 */ /* 0x000fe200078ff0ff */
[C---:B------:R-:W-:Y:S01]  /*0db0*/  IMAD R10, R7.reuse, 0x110, RZ ;  /* 0x00000110070a7824 */ /* 0x040fe200078e02ff */
[----:B------:R-:W-:Y:S01]  /*0dc0*/  SHF.R.U32.HI R73, RZ, 0x3, R16 ;  /* 0x00000003ff497819 */ /* 0x000fe20000011610 */
[----:B------:R-:W-:-:S02]  /*0dd0*/  IMAD.SHL.U32 R21, R7, 0x10, RZ ;  /* 0x0000001007157824 */ /* 0x000fc400078e00ff */
[--C-:B------:R-:W-:Y:S01]  /*0de0*/  @!P2 IMAD.IADD R11, R11, 0x1, -R20.reuse ;  /* 0x000000010b0ba824 */ /* 0x100fe200078e0a14 */
[----:B------:R-:W-:Y:S01]  /*0df0*/  ISETP.GE.AND P2, PT, R8, RZ, PT ;  /* 0x000000ff0800720c */ /* 0x000fe20003f46270 */
[--C-:B------:R-:W-:Y:S01]  /*0e00*/  @!P3 IMAD.IADD R12, R12, 0x1, -R20.reuse ;  /* 0x000000010c0cb824 */ /* 0x100fe200078e0a14 */
[----:B------:R-:W-:Y:S01]  /*0e10*/  ISETP.GE.AND P3, PT, R22, RZ, PT ;  /* 0x000000ff1600720c */ /* 0x000fe20003f66270 */
[--C-:B------:R-:W-:Y:S01]  /*0e20*/  @!P4 IMAD.IADD R9, R9, 0x1, -R20.reuse ;  /* 0x000000010909c824 */ /* 0x100fe200078e0a14 */
[C---:B------:R-:W-:Y:S01]  /*0e30*/  ISETP.GT.U32.AND P4, PT, R20.reuse, R13, PT ;  /* 0x0000000d1400720c */ /* 0x040fe20003f84070 */
[--C-:B------:R-:W-:Y:S01]  /*0e40*/  @!P5 IMAD.IADD R5, R5, 0x1, -R20.reuse ;  /* 0x000000010505d824 */ /* 0x100fe200078e0a14 */
[----:B------:R-:W-:Y:S01]  /*0e50*/  ISETP.GT.U32.AND P5, PT, R20, R15, PT ;  /* 0x0000000f1400720c */ /* 0x000fe20003fa4070 */
[----:B------:R-:W-:Y:S01]  /*0e60*/  @!P1 IMAD.IADD R18, R18, 0x1, -R20 ;  /* 0x0000000112129824 */ /* 0x000fe200078e0a14 */
[----:B------:R-:W-:Y:S01]  /*0e70*/  LOP3.LUT R23, R10, R23, RZ, 0x3c, !PT ;  /* 0x000000170a177212 */ /* 0x000fe200078e3cff */
[----:B----4-:R-:W-:Y:S01]  /*0e80*/  IMAD R19, R19, UR9, RZ ;  /* 0x0000000913137c24 */ /* 0x010fe2000f8e02ff */
[----:B------:R-:W-:-:S02]  /*0e90*/  LOP3.LUT R10, R21, 0x30, R4, 0x78, !PT ;  /* 0x00000030150a7812 */ /* 0x000fc400078e7804 */
[----:B------:R-:W-:Y:S01]  /*0ea0*/  ISETP.GT.U32.AND P6, PT, R20, R9, PT ;  /* 0x000000091400720c */ /* 0x000fe20003fc4070 */
[----:B------:R-:W-:Y:S01]  /*0eb0*/  @!P2 IMAD.MOV R5, RZ, RZ, -R5 ;  /* 0x000000ffff05a224 */ /* 0x000fe200078e0a05 */
[----:B------:R-:W-:Y:S01]  /*0ec0*/  ISETP.GE.AND P2, PT, R24, RZ, PT ;  /* 0x000000ff1800720c */ /* 0x000fe20003f46270 */
[----:B------:R-:W-:Y:S01]  /*0ed0*/  IMAD R8, R7, 0x80, R10 ;  /* 0x0000008007087824 */ /* 0x000fe200078e020a */
[----:B------:R-:W-:Y:S01]  /*0ee0*/  LOP3.LUT R10, RZ, R17, RZ, 0x33, !PT ;  /* 0x00000011ff0a7212 */ /* 0x000fe200078e33ff */
[----:B------:R-:W-:Y:S01]  /*0ef0*/  IMAD.MOV.U32 R7, RZ, RZ, R6 ;  /* 0x000000ffff077224 */ /* 0x000fe200078e0006 */
[----:B------:R-:W-:Y:S01]  /*0f00*/  LOP3.LUT R73, R73, 0x3fe, R4, 0x78, !PT ;  /* 0x000003fe49497812 */ /* 0x000fe200078e7804 */
[--C-:B------:R-:W-:Y:S01]  /*0f10*/  @!P4 IMAD.IADD R13, R13, 0x1, -R20.reuse ;  /* 0x000000010d0dc824 */ /* 0x100fe200078e0a14 */
[C---:B------:R-:W-:Y:S01]  /*0f20*/  ISETP.GT.U32.AND P4, PT, R20.reuse, R11, PT ;  /* 0x0000000b1400720c */ /* 0x040fe20003f84070 */
[----:B------:R-:W-:Y:S01]  /*0f30*/  @!P3 IMAD.MOV R7, RZ, RZ, -R7 ;  /* 0x000000ffff07b224 */ /* 0x000fe200078e0a07 */
[C---:B------:R-:W-:Y:S01]  /*0f40*/  ISETP.GT.U32.AND P3, PT, R20.reuse, R18, PT ;  /* 0x000000121400720c */ /* 0x040fe20003f64070 */
[--C-:B------:R-:W-:Y:S01]  /*0f50*/  @!P5 IMAD.IADD R15, R15, 0x1, -R20.reuse ;  /* 0x000000010f0fd824 */ /* 0x100fe200078e0a14 */
[C---:B------:R-:W-:Y:S01]  /*0f60*/  ISETP.GT.U32.AND P5, PT, R20.reuse, R12, PT ;  /* 0x0000000c1400720c */ /* 0x040fe20003fa4070 */
[----:B------:R-:W-:Y:S01]  /*0f70*/  @!P6 IMAD.IADD R9, R9, 0x1, -R20 ;  /* 0x000000010909e824 */ /* 0x000fe200078e0a14 */
[----:B------:R-:W-:Y:S01]  /*0f80*/  ISETP.GT.U32.AND P6, PT, R20, R13, PT ;  /* 0x0000000d1400720c */ /* 0x000fe20003fc4070 */
[----:B------:R-:W-:Y:S01]  /*0f90*/  IMAD.SHL.U32 R6, R0, 0x80, RZ ;  /* 0x0000008000067824 */ /* 0x000fe200078e00ff */
[----:B------:R-:W-:Y:S01]  /*0fa0*/  ISETP.GT.U32.AND P1, PT, R20, R15, PT ;  /* 0x0000000f1400720c */ /* 0x000fe20003f24070 */
[----:B------:R-:W-:Y:S01]  /*0fb0*/  @!P2 IMAD.MOV R9, RZ, RZ, -R9 ;  /* 0x000000ffff09a224 */ /* 0x000fe200078e0a09 */
[----:B------:R-:W-:-:S02]  /*0fc0*/  LOP3.LUT R72, R73, 0x40, RZ, 0x3c, !PT ;  /* 0x0000004049487812 */ /* 0x000fc400078e3cff */
[----:B------:R-:W-:Y:S01]  /*0fd0*/  LOP3.LUT R6, R6, 0x800, RZ, 0xc0, !PT ;  /* 0x0000080006067812 */ /* 0x000fe200078ec0ff */
[--C-:B------:R-:W-:Y:S01]  /*0fe0*/  @!P4 IMAD.IADD R11, R11, 0x1, -R20.reuse ;  /* 0x000000010b0bc824 */ /* 0x100fe200078e0a14 */
[----:B------:R-:W-:Y:S01]  /*0ff0*/  ISETP.GE.AND P4, PT, R25, RZ, PT ;  /* 0x000000ff1900720c */ /* 0x000fe20003f86270 */
[--C-:B------:R-:W-:Y:S01]  /*1000*/  @!P3 IMAD.IADD R18, R18, 0x1, -R20.reuse ;  /* 0x000000011212b824 */ /* 0x100fe200078e0a14 */
[----:B------:R-:W-:Y:S01]  /*1010*/  ISETP.NE.AND P3, PT, R17, RZ, PT ;  /* 0x000000ff1100720c */ /* 0x000fe20003f65270 */
[--C-:B------:R-:W-:Y:S01]  /*1020*/  @!P5 IMAD.IADD R12, R12, 0x1, -R20.reuse ;  /* 0x000000010c0cd824 */ /* 0x100fe200078e0a14 */
[----:B------:R-:W-:Y:S01]  /*1030*/  ISETP.GE.AND P5, PT, R26, RZ, PT ;  /* 0x000000ff1a00720c */ /* 0x000fe20003fa6270 */
[--C-:B------:R-:W-:Y:S01]  /*1040*/  @!P6 IMAD.IADD R13, R13, 0x1, -R20.reuse ;  /* 0x000000010d0de824 */ /* 0x100fe200078e0a14 */
[----:B------:R-:W-:Y:S01]  /*1050*/  SEL R9, R10, R9, !P3 ;  /* 0x000000090a097207 */ /* 0x000fe20005800000 */
[----:B------:R-:W-:Y:S01]  /*1060*/  @!P1 IMAD.IADD R15, R15, 0x1, -R20 ;  /* 0x000000010f0f9824 */ /* 0x000fe200078e0a14 */
[----:B------:R-:W-:Y:S01]  /*1070*/  ISETP.GE.AND P6, PT, R27, RZ, PT ;  /* 0x000000ff1b00720c */ /* 0x000fe20003fc6270 */
[----:B------:R-:W-:Y:S01]  /*1080*/  @!P0 IMAD.MOV R18, RZ, RZ, -R18 ;  /* 0x000000ffff128224 */ /* 0x000fe200078e0a12 */
[----:B------:R-:W-:Y:S01]  /*1090*/  ISETP.GE.AND P1, PT, R14, RZ, PT ;  /* 0x000000ff0e00720c */ /* 0x000fe20003f26270 */
[----:B------:R-:W-:Y:S01]  /*10a0*/  IMAD R9, R9, UR7, RZ ;  /* 0x0000000709097c24 */ /* 0x000fe2000f8e02ff */
[C---:B------:R-:W-:Y:S01]  /*10b0*/  SEL R7, R10.reuse, R7, !P3 ;  /* 0x000000070a077207 */ /* 0x040fe20005800000 */
[----:B------:R-:W-:Y:S01]  /*10c0*/  @!P4 IMAD.MOV R11, RZ, RZ, -R11 ;  /* 0x000000ffff0bc224 */ /* 0x000fe200078e0a0b */
[C---:B------:R-:W-:Y:S01]  /*10d0*/  SEL R5, R10.reuse, R5, !P3 ;  /* 0x000000050a057207 */ /* 0x040fe20005800000 */
[----:B-1----:R-:W-:Y:S01]  /*10e0*/  IMAD.SHL.U32 R14, R83, 0x40, RZ ;  /* 0x00000040530e7824 */ /* 0x002fe200078e00ff */
[----:B---3--:R-:W-:Y:S01]  /*10f0*/  LEA R112, P2, R9, UR14, 0x1 ;  /* 0x0000000e09707c11 */ /* 0x008fe2000f8408ff */
[----:B------:R-:W-:Y:S01]  /*1100*/  @!P5 IMAD.MOV R12, RZ, RZ, -R12 ;  /* 0x000000ffff0cd224 */ /* 0x000fe200078e0a0c */
[C---:B------:R-:W-:Y:S01]  /*1110*/  SEL R11, R10.reuse, R11, !P3 ;  /* 0x0000000b0a0b7207 */ /* 0x040fe20005800000 */
[----:B------:R-:W-:Y:S01]  /*1120*/  IMAD R7, R7, UR7, RZ ;  /* 0x0000000707077c24 */ /* 0x000fe2000f8e02ff */
[----:B------:R-:W-:Y:S01]  /*1130*/  LEA.HI.X.SX32 R113, R9, UR15, 0x1, P2 ;  /* 0x0000000f09717c11 */ /* 0x000fe200090f0eff */
[----:B------:R-:W-:Y:S01]  /*1140*/  @!P6 IMAD.MOV R13, RZ, RZ, -R13 ;  /* 0x000000ffff0de224 */ /* 0x000fe200078e0a0d */
[----:B------:R-:W0:Y:S01]  /*1150*/  LDC R9, c[0x0][0x3a8] ;  /* 0x0000ea00ff097b82 */ /* 0x000e220000000800 */
[----:B------:R-:W-:Y:S01]  /*1160*/  @!P1 IMAD.MOV R15, RZ, RZ, -R15 ;  /* 0x000000ffff0f9224 */ /* 0x000fe200078e0a0f */
[C---:B------:R-:W-:Y:S01]  /*1170*/  SEL R12, R10.reuse, R12, !P3 ;  /* 0x0000000c0a0c7207 */ /* 0x040fe20005800000 */
[----:B------:R-:W-:Y:S01]  /*1180*/  IMAD R5, R5, UR7, RZ ;  /* 0x0000000705057c24 */ /* 0x000fe2000f8e02ff */
[C---:B------:R-:W-:Y:S01]  /*1190*/  SEL R13, R10.reuse, R13, !P3 ;  /* 0x0000000d0a0d7207 */ /* 0x040fe20005800000 */
[----:B------:R-:W-:Y:S01]  /*11a0*/  IMAD R11, R11, UR7, RZ ;  /* 0x000000070b0b7c24 */ /* 0x000fe2000f8e02ff */
[----:B------:R-:W-:Y:S01]  /*11b0*/  SEL R15, R10, R15, !P3 ;  /* 0x0000000f0a0f7207 */ /* 0x000fe20005800000 */
[----:B------:R-:W-:Y:S01]  /*11c0*/  IMAD R12, R12, UR7, RZ ;  /* 0x000000070c0c7c24 */ /* 0x000fe2000f8e02ff */
[----:B------:R-:W-:Y:S01]  /*11d0*/  LEA R114, P1, R7, UR14, 0x1 ;  /* 0x0000000e07727c11 */ /* 0x000fe2000f8208ff */
[----:B------:R-:W-:Y:S01]  /*11e0*/  IMAD R13, R13, UR7, RZ ;  /* 0x000000070d0d7c24 */ /* 0x000fe2000f8e02ff */
[----:B------:R-:W-:Y:S01]  /*11f0*/  SEL R10, R10, R18, !P3 ;  /* 0x000000120a0a7207 */ /* 0x000fe20005800000 */
[----:B------:R-:W-:Y:S01]  /*1200*/  IMAD R15, R15, UR7, RZ ;  /* 0x000000070f0f7c24 */ /* 0x000fe2000f8e02ff */
[----:B------:R-:W-:Y:S01]  /*1210*/  LEA.HI.X.SX32 R115, R7, UR15, 0x1, P1 ;  /* 0x0000000f07737c11 */ /* 0x000fe200088f0eff */
[----:B------:R-:W-:Y:S01]  /*1220*/  IMAD.SHL.U32 R7, R0, 0x20, RZ ;  /* 0x0000002000077824 */ /* 0x000fe200078e00ff */
[----:B------:R-:W-:Y:S01]  /*1230*/  LEA R116, P0, R5, UR14, 0x1 ;  /* 0x0000000e05747c11 */ /* 0x000fe2000f8008ff */
[----:B------:R-:W-:Y:S01]  /*1240*/  IMAD R10, R10, UR7, RZ ;  /* 0x000000070a0a7c24 */ /* 0x000fe2000f8e02ff */
[----:B------:R-:W-:Y:S01]  /*1250*/  LEA R118, P6, R19, UR12, 0x1 ;  /* 0x0000000c13767c11 */ /* 0x000fe2000f8c08ff */
[----:B------:R-:W-:Y:S01]  /*1260*/  USHF.R.S32.HI UR7, URZ, 0x1f, UR5 ;  /* 0x0000001fff077899 */ /* 0x000fe20008011405 */
[----:B------:R-:W-:Y:S01]  /*1270*/  LEA R110, P3, R11, UR14, 0x1 ;  /* 0x0000000e0b6e7c11 */ /* 0x000fe2000f8608ff */
[----:B------:R-:W-:Y:S01]  /*1280*/  IMAD R83, R84, R83, RZ ;  /* 0x0000005354537224 */ /* 0x000fe200078e02ff */
[----:B------:R-:W-:Y:S01]  /*1290*/  LEA.HI.X.SX32 R117, R5, UR15, 0x1, P0 ;  /* 0x0000000f05757c11 */ /* 0x000fe200080f0eff */
[----:B------:R-:W-:Y:S01]  /*12a0*/  ULEA.HI UR7, UR7, UR5, URZ, 0x6 ;  /* 0x0000000507077291 */ /* 0x000fe2000f8f30ff */
[----:B------:R-:W-:-:S02]  /*12b0*/  LOP3.LUT R7, R7, 0xc00, RZ, 0xc0, !PT ;  /* 0x00000c0007077812 */ /* 0x000fc400078ec0ff */
[----:B------:R-:W-:Y:S01]  /*12c0*/  LEA R102, P0, R10, UR14, 0x1 ;  /* 0x0000000e0a667c11 */ /* 0x000fe2000f8008ff */
[-C--:B0-----:R-:W-:Y:S01]  /*12d0*/  IMAD R82, R85, R9.reuse, RZ ;  /* 0x0000000955527224 */ /* 0x081fe200078e02ff */
[----:B------:R-:W-:Y:S01]  /*12e0*/  LEA.HI.X.SX32 R119, R19, UR13, 0x1, P6 ;  /* 0x0000000d13777c11 */ /* 0x000fe2000b0f0eff */
[-C--:B------:R-:W-:Y:S01]  /*12f0*/  IMAD R81, R87, R9.reuse, RZ ;  /* 0x0000000957517224 */ /* 0x080fe200078e02ff */
[----:B------:R-:W-:Y:S01]  /*1300*/  LEA R108, P4, R12, UR14, 0x1 ;  /* 0x0000000e0c6c7c11 */ /* 0x000fe2000f8808ff */
[-C--:B------:R-:W-:Y:S01]  /*1310*/  IMAD R80, R89, R9.reuse, RZ ;  /* 0x0000000959507224 */ /* 0x080fe200078e02ff */
[----:B------:R-:W-:Y:S01]  /*1320*/  LEA R106, P5, R13, UR14, 0x1 ;  /* 0x0000000e0d6a7c11 */ /* 0x000fe2000f8a08ff */
[-C--:B------:R-:W-:Y:S01]  /*1330*/  IMAD R79, R91, R9.reuse, RZ ;  /* 0x000000095b4f7224 */ /* 0x080fe200078e02ff */
[----:B------:R-:W-:Y:S01]  /*1340*/  LEA R104, P6, R15, UR14, 0x1 ;  /* 0x0000000e0f687c11 */ /* 0x000fe2000f8c08ff */
[-C--:B------:R-:W-:Y:S01]  /*1350*/  IMAD R78, R93, R9.reuse, RZ ;  /* 0x000000095d4e7224 */ /* 0x080fe200078e02ff */
[----:B------:R-:W-:Y:S01]  /*1360*/  LEA.HI.X.SX32 R111, R11, UR15, 0x1, P3 ;  /* 0x0000000f0b6f7c11 */ /* 0x000fe200098f0eff */
[----:B------:R-:W-:Y:S01]  /*1370*/  IMAD.IADD R11, R8, 0x1, R7 ;  /* 0x00000001080b7824 */ /* 0x000fe200078e0207 */
[----:B------:R-:W-:Y:S01]  /*1380*/  LEA.HI.X.SX32 R103, R10, UR15, 0x1, P0 ;  /* 0x0000000f0a677c11 */ /* 0x000fe200080f0eff */
[-C--:B------:R-:W-:Y:S01]  /*1390*/  IMAD R77, R95, R9.reuse, RZ ;  /* 0x000000095f4d7224 */ /* 0x080fe200078e02ff */
[----:B------:R-:W-:Y:S01]  /*13a0*/  SHF.R.U32.HI R5, RZ, 0x2, R0 ;  /* 0x00000002ff057819 */ /* 0x000fe20000011600 */
[-C--:B------:R-:W-:Y:S01]  /*13b0*/  IMAD R76, R97, R9.reuse, RZ ;  /* 0x00000009614c7224 */ /* 0x080fe200078e02ff */
[----:B------:R-:W-:Y:S01]  /*13c0*/  LOP3.LUT R10, R4, 0x3fe, RZ, 0xc0, !PT ;  /* 0x000003fe040a7812 */ /* 0x000fe200078ec0ff */
[-C--:B------:R-:W-:Y:S01]  /*13d0*/  IMAD R75, R99, R9.reuse, RZ ;  /* 0x00000009634b7224 */ /* 0x080fe200078e02ff */
[----:B------:R-:W-:Y:S01]  /*13e0*/  LEA.HI.X.SX32 R109, R12, UR15, 0x1, P4 ;  /* 0x0000000f0c6d7c11 */ /* 0x000fe2000a0f0eff */
[-C--:B------:R-:W-:Y:S01]  /*13f0*/  IMAD R74, R100, R9.reuse, RZ ;  /* 0x00000009644a7224 */ /* 0x080fe200078e02ff */
[----:B------:R-:W-:Y:S01]  /*1400*/  LEA.HI.X.SX32 R107, R13, UR15, 0x1, P5 ;  /* 0x0000000f0d6b7c11 */ /* 0x000fe2000a8f0eff */
[-C--:B------:R-:W-:Y:S01]  /*1410*/  IMAD R16, R86, R9.reuse, RZ ;  /* 0x0000000956107224 */ /* 0x080fe200078e02ff */
[----:B------:R-:W-:Y:S01]  /*1420*/  LEA.HI.X.SX32 R105, R15, UR15, 0x1, P6 ;  /* 0x0000000f0f697c11 */ /* 0x000fe2000b0f0eff */
[----:B------:R-:W-:Y:S01]  /*1430*/  IMAD.SHL.U32 R15, R9, 0x40, RZ ;  /* 0x00000040090f7824 */ /* 0x000fe200078e00ff */
[----:B------:R-:W-:Y:S01]  /*1440*/  IADD3 R6, PT, PT, R23, UR6, R6 ;  /* 0x0000000617067c10 */ /* 0x000fe2000fffe006 */
[-C--:B------:R-:W-:Y:S01]  /*1450*/  IMAD R17, R88, R9.reuse, RZ ;  /* 0x0000000958117224 */ /* 0x080fe200078e02ff */
[----:B------:R-:W-:Y:S01]  /*1460*/  LOP3.LUT R10, R10, 0x70, R5, 0x78, !PT ;  /* 0x000000700a0a7812 */ /* 0x000fe200078e7805 */
[-C--:B------:R-:W-:Y:S01]  /*1470*/  IMAD R18, R90, R9.reuse, RZ ;  /* 0x000000095a127224 */ /* 0x080fe200078e02ff */
[----:B------:R-:W-:Y:S01]  /*1480*/  USHF.R.S32.HI UR7, URZ, 0x6, UR7 ;  /* 0x00000006ff077899 */ /* 0x000fe20008011407 */
[----:B------:R-:W-:-:S02]  /*1490*/  IMAD R19, R92, R9, RZ ;  /* 0x000000095c137224 */ /* 0x000fc400078e02ff */
[-C--:B------:R-:W-:Y:S02]  /*14a0*/  IMAD R13, R94, R9.reuse, RZ ;  /* 0x000000095e0d7224 */ /* 0x080fe400078e02ff */
[-C--:B------:R-:W-:Y:S02]  /*14b0*/  IMAD R12, R96, R9.reuse, RZ ;  /* 0x00000009600c7224 */ /* 0x080fe400078e02ff */
[----:B------:R-:W-:Y:S01]  /*14c0*/  IMAD R8, R98, R9, RZ ;  /* 0x0000000962087224 */ /* 0x000fe200078e02ff */
[----:B------:R-:W-:-:S07]  /*14d0*/  LOP3.LUT R9, R11, 0x40, RZ, 0x3c, !PT ;  /* 0x000000400b097812 */ /* 0x000fce00078e3cff */
.L_x_2:
[----:B------:R-:W-:Y:S01]  /*14e0*/  ISETP.GE.AND P0, PT, R100, UR8, PT ;  /* 0x0000000864007c0c */ /* 0x000fe2000bf06270 */
[----:B------:R-:W-:Y:S01]  /*14f0*/  IMAD.WIDE R24, R74, 0x2, R118 ;  /* 0x000000024a187825 */ /* 0x000fe200078e0276 */
[----:B------:R-:W-:Y:S02]  /*1500*/  PRMT R28, RZ, 0x7610, R28 ;  /* 0x00007610ff1c7816 */ /* 0x000fe4000000001c */
[----:B------:R-:W-:Y:S02]  /*1510*/  ISETP.GE.AND P1, PT, R99, UR8, PT ;  /* 0x0000000863007c0c */ /* 0x000fe4000bf26270 */
[----:B------:R-:W-:Y:S02]  /*1520*/  ISETP.GE.AND P2, PT, R98, UR8, PT ;  /* 0x0000000862007c0c */ /* 0x000fe4000bf46270 */
[----:B------:R-:W-:Y:S02]  /*1530*/  ISETP.GE.AND P3, PT, R96, UR8, PT ;  /* 0x0000000860007c0c */ /* 0x000fe4000bf66270 */
[----:B------:R-:W-:-:S03]  /*1540*/  ISETP.GE.AND P4, PT, R95, UR8, PT ;  /* 0x000000085f007c0c */ /* 0x000fc6000bf86270 */
[----:B------:R0:W2:Y:S01]  /*1550*/  @!P0 LDG.E.U16 R28, desc[UR10][R24.64] ;  /* 0x0000000a181c8981 */ /* 0x0000a2000c1e1500 */
[----:B------:R-:W-:Y:S01]  /*1560*/  ISETP.GE.AND P0, PT, R97, UR8, PT ;  /* 0x0000000861007c0c */ /* 0x000fe2000bf06270 */
[----:B------:R-:W-:Y:S01]  /*1570*/  IMAD.WIDE R20, R75, 0x2, R118 ;  /* 0x000000024b147825 */ /* 0x000fe200078e0276 */
[----:B------:R-:W-:Y:S02]  /*1580*/  PRMT R29, RZ, 0x7610, R29 ;  /* 0x00007610ff1d7816 */ /* 0x000fe4000000001d */
[----:B------:R-:W-:Y:S01]  /*1590*/  PRMT R30, RZ, 0x7610, R30 ;  /* 0x00007610ff1e7816 */ /* 0x000fe2000000001e */
[----:B------:R-:W-:Y:S01]  /*15a0*/  IMAD.WIDE R22, R8, 0x2, R118 ;  /* 0x0000000208167825 */ /* 0x000fe200078e0276 */
[----:B------:R-:W-:Y:S02]  /*15b0*/  PRMT R31, RZ, 0x7610, R31 ;  /* 0x00007610ff1f7816 */ /* 0x000fe4000000001f */
[----:B------:R-:W-:Y:S01]  /*15c0*/  PRMT R32, RZ, 0x7610, R32 ;  /* 0x00007610ff207816 */ /* 0x000fe20000000020 */
[----:B0-----:R-:W-:Y:S01]  /*15d0*/  IMAD.WIDE R24, R76, 0x2, R118 ;  /* 0x000000024c187825 */ /* 0x001fe200078e0276 */
[----:B------:R-:W-:Y:S01]  /*15e0*/  PRMT R33, RZ, 0x7610, R33 ;  /* 0x00007610ff217816 */ /* 0x000fe20000000021 */
[----:B------:R0:W3:Y:S02]  /*15f0*/  @!P1 LDG.E.U16 R29, desc[UR10][R20.64] ;  /* 0x0000000a141d9981 */ /* 0x0000e4000c1e1500 */
[----:B------:R-:W-:-:S04]  /*1600*/  IMAD.WIDE R26, R12, 0x2, R118 ;  /* 0x000000020c1a7825 */ /* 0x000fc800078e0276 */
[----:B------:R-:W-:Y:S01]  /*1610*/  IMAD.WIDE R44, R77, 0x2, R118 ;  /* 0x000000024d2c7825 */ /* 0x000fe200078e0276 */
[----:B------:R1:W4:Y:S01]  /*1620*/  @!P2 LDG.E.U16 R30, desc[UR10][R22.64] ;  /* 0x0000000a161ea981 */ /* 0x000322000c1e1500 */
[----:B------:R-:W-:Y:S02]  /*1630*/  ISETP.GE.AND P1, PT, R93, UR8, PT ;  /* 0x000000085d007c0c */ /* 0x000fe4000bf26270 */
[----:B------:R-:W-:Y:S01]  /*1640*/  ISETP.GE.AND P2, PT, R92, UR8, PT ;  /* 0x000000085c007c0c */ /* 0x000fe2000bf46270 */
[----:B------:R5:W3:Y:S01]  /*1650*/  @!P0 LDG.E.U16 R31, desc[UR10][R24.64] ;  /* 0x0000000a181f8981 */ /* 0x000ae2000c1e1500 */
[----:B------:R-:W-:-:S03]  /*1660*/  ISETP.GE.AND P0, PT, R94, UR8, PT ;  /* 0x000000085e007c0c */ /* 0x000fc6000bf06270 */
[----:B------:R1:W3:Y:S01]  /*1670*/  @!P3 LDG.E.U16 R32, desc[UR10][R26.64] ;  /* 0x0000000a1a20b981 */ /* 0x0002e2000c1e1500 */
[----:B------:R-:W-:-:S03]  /*1680*/  ISETP.GE.AND P3, PT, R91, UR8, PT ;  /* 0x000000085b007c0c */ /* 0x000fc6000bf66270 */
[----:B------:R-:W3:Y:S01]  /*1690*/  @!P4 LDG.E.U16 R33, desc[UR10][R44.64] ;  /* 0x0000000a2c21c981 */ /* 0x000ee2000c1e1500 */
[----:B------:R-:W-:Y:S01]  /*16a0*/  ISETP.GE.AND P4, PT, R90, UR8, PT ;  /* 0x000000085a007c0c */ /* 0x000fe2000bf86270 */
[----:B0-----:R-:W-:Y:S01]  /*16b0*/  IMAD.WIDE R20, R13, 0x2, R118 ;  /* 0x000000020d147825 */ /* 0x001fe200078e0276 */
[----:B------:R-:W-:Y:S02]  /*16c0*/  PRMT R34, RZ, 0x7610, R34 ;  /* 0x00007610ff227816 */ /* 0x000fe40000000022 */
[----:B------:R-:W-:Y:S01]  /*16d0*/  PRMT R35, RZ, 0x7610, R35 ;  /* 0x00007610ff237816 */ /* 0x000fe20000000023 */
[----:B-1----:R-:W-:Y:S01]  /*16e0*/  IMAD.WIDE R22, R78, 0x2, R118 ;  /* 0x000000024e167825 */ /* 0x002fe200078e0276 */
[----:B------:R-:W-:Y:S02]  /*16f0*/  PRMT R40, RZ, 0x7610, R40 ;  /* 0x00007610ff287816 */ /* 0x000fe40000000028 */
[----:B------:R-:W-:Y:S01]  /*1700*/  PRMT R41, RZ, 0x7610, R41 ;  /* 0x00007610ff297816 */ /* 0x000fe20000000029 */
[----:B-----5:R-:W-:Y:S01]  /*1710*/  IMAD.WIDE R24, R19, 0x2, R118 ;  /* 0x0000000213187825 */ /* 0x020fe200078e0276 */
[----:B------:R-:W-:Y:S01]  /*1720*/  PRMT R42, RZ, 0x7610, R42 ;  /* 0x00007610ff2a7816 */ /* 0x000fe2000000002a */
[----:B------:R0:W5:Y:S02]  /*1730*/  @!P0 LDG.E.U16 R34, desc[UR10][R20.64] ;  /* 0x0000000a14228981 */ /* 0x000164000c1e1500 */
[----:B------:R-:W-:-:S04]  /*1740*/  IMAD.WIDE R26, R79, 0x2, R118 ;  /* 0x000000024f1a7825 */ /* 0x000fc800078e0276 */
[----:B------:R-:W-:Y:S01]  /*1750*/  IMAD.WIDE R52, R18, 0x2, R118 ;  /* 0x0000000212347825 */ /* 0x000fe200078e0276 */
[----:B------:R1:W5:Y:S01]  /*1760*/  @!P1 LDG.E.U16 R35, desc[UR10][R22.64] ;  /* 0x0000000a16239981 */ /* 0x000362000c1e1500 */
[----:B------:R-:W-:Y:S02]  /*1770*/  ISETP.GE.AND P0, PT, R89, UR8, PT ;  /* 0x0000000859007c0c */ /* 0x000fe4000bf06270 */
[----:B------:R-:W-:Y:S01]  /*1780*/  ISETP.GE.AND P1, PT, R88, UR8, PT ;  /* 0x0000000858007c0c */ /* 0x000fe2000bf26270 */
[----:B------:R0:W5:Y:S01]  /*1790*/  @!P2 LDG.E.U16 R40, desc[UR10][R24.64] ;  /* 0x0000000a1828a981 */ /* 0x000162000c1e1500 */
[----:B------:R-:W-:-:S03]  /*17a0*/  ISETP.GE.AND P2, PT, R87, UR8, PT ;  /* 0x0000000857007c0c */ /* 0x000fc6000bf46270 */
[----:B------:R1:W5:Y:S01]  /*17b0*/  @!P3 LDG.E.U16 R41, desc[UR10][R26.64] ;  /* 0x0000000a1a29b981 */ /* 0x000362000c1e1500 */
[----:B------:R-:W-:-:S03]  /*17c0*/  ISETP.GE.AND P3, PT, R86, UR8, PT ;  /* 0x0000000856007c0c */ /* 0x000fc6000bf66270 */
[----:B------:R-:W5:Y:S01]  /*17d0*/  @!P4 LDG.E.U16 R42, desc[UR10][R52.64] ;  /* 0x0000000a342ac981 */ /* 0x000f62000c1e1500 */
[----:B------:R-:W-:Y:S01]  /*17e0*/  ISETP.GE.AND P4, PT, R85, UR8, PT ;  /* 0x0000000855007c0c */ /* 0x000fe2000bf86270 */
[----:B0-----:R-:W-:Y:S01]  /*17f0*/  IMAD.WIDE R20, R80, 0x2, R118 ;  /* 0x0000000250147825 */ /* 0x001fe200078e0276 */
[----:B------:R-:W-:Y:S02]  /*1800*/  PRMT R43, RZ, 0x7610, R43 ;  /* 0x00007610ff2b7816 */ /* 0x000fe4000000002b */
[----:B------:R-:W-:Y:S01]  /*1810*/  PRMT R44, RZ, 0x7610, R44 ;  /* 0x00007610ff2c7816 */ /* 0x000fe2000000002c */
[----:B-1----:R-:W-:Y:S01]  /*1820*/  IMAD.WIDE R22, R17, 0x2, R118 ;  /* 0x0000000211167825 */ /* 0x002fe200078e0276 */
[----:B------:R-:W-:Y:S02]  /*1830*/  PRMT R45, RZ, 0x7610, R45 ;  /* 0x00007610ff2d7816 */ /* 0x000fe4000000002d */
[----:B------:R-:W-:Y:S01]  /*1840*/  PRMT R46, RZ, 0x7610, R46 ;  /* 0x00007610ff2e7816 */ /* 0x000fe2000000002e */
[----:B------:R-:W-:Y:S01]  /*1850*/  IMAD.WIDE R24, R81, 0x2, R118 ;  /* 0x0000000251187825 */ /* 0x000fe200078e0276 */
[----:B------:R-:W-:Y:S01]  /*1860*/  PRMT R47, RZ, 0x7610, R47 ;  /* 0x00007610ff2f7816 */ /* 0x000fe2000000002f */
[----:B------:R0:W5:Y:S02]  /*1870*/  @!P0 LDG.E.U16 R43, desc[UR10][R20.64] ;  /* 0x0000000a142b8981 */ /* 0x000164000c1e1500 */
[----:B------:R-:W-:-:S02]  /*1880*/  IMAD.WIDE R26, R16, 0x2, R118 ;  /* 0x00000002101a7825 */ /* 0x000fc400078e0276 */
[----:B------:R1:W5:Y:S02]  /*1890*/  @!P1 LDG.E.U16 R44, desc[UR10][R22.64] ;  /* 0x0000000a162c9981 */ /* 0x000364000c1e1500 */
[----:B------:R-:W-:Y:S02]  /*18a0*/  IMAD.WIDE R60, R82, 0x2, R118 ;  /* 0x00000002523c7825 */ /* 0x000fe400078e0276 */
[----:B------:R0:W5:Y:S04]  /*18b0*/  @!P2 LDG.E.U16 R45, desc[UR10][R24.64] ;  /* 0x0000000a182da981 */ /* 0x000168000c1e1500 */
[----:B------:R1:W5:Y:S04]  /*18c0*/  @!P3 LDG.E.U16 R46, desc[UR10][R26.64] ;  /* 0x0000000a1a2eb981 */ /* 0x000368000c1e1500 */
[----:B------:R-:W5:Y:S01]  /*18d0*/  @!P4 LDG.E.U16 R47, desc[UR10][R60.64] ;  /* 0x0000000a3c2fc981 */ /* 0x000f62000c1e1500 */
[----:B------:R-:W-:Y:S01]  /*18e0*/  BAR.SYNC.DEFER_BLOCKING 0x0 ;  /* 0x0000000000007b1d */ /* 0x000fe20000010000 */
[----:B------:R-:W-:Y:S01]  /*18f0*/  ISETP.GE.AND P0, PT, R84, UR8, PT ;  /* 0x0000000854007c0c */ /* 0x000fe2000bf06270 */
[----:B0-----:R-:W-:Y:S01]  /*1900*/  IMAD.WIDE R20, R83, 0x2, R102 ;  /* 0x0000000253147825 */ /* 0x001fe200078e0266 */
[----:B------:R-:W-:-:S02]  /*1910*/  PRMT R53, RZ, 0x7610, R53 ;  /* 0x00007610ff357816 */ /* 0x000fc40000000035 */
[----:B------:R-:W-:Y:S01]  /*1920*/  PRMT R55, RZ, 0x7610, R55 ;  /* 0x00007610ff377816 */ /* 0x000fe20000000037 */
[C---:B-1----:R-:W-:Y:S01]  /*1930*/  IMAD.WIDE R22, R83.reuse, 0x2, R104 ;  /* 0x0000000253167825 */ /* 0x042fe200078e0268 */
[----:B------:R-:W-:Y:S02]  /*1940*/  PRMT R69, RZ, 0x7610, R69 ;  /* 0x00007610ff457816 */ /* 0x000fe40000000045 */
[----:B------:R-:W-:Y:S01]  /*1950*/  PRMT R71, RZ, 0x7610, R71 ;  /* 0x00007610ff477816 */ /* 0x000fe20000000047 */
[----:B------:R-:W-:-:S04]  /*1960*/  IMAD.WIDE R24, R83, 0x2, R106 ;  /* 0x0000000253187825 */ /* 0x000fc800078e026a */
[C---:B------:R-:W-:Y:S01]  /*1970*/  IMAD.WIDE R26, R83.reuse, 0x2, R108 ;  /* 0x00000002531a7825 */ /* 0x040fe200078e026c */
[----:B------:R-:W-:Y:S02]  /*1980*/  PRMT R101, RZ, 0x7610, R101 ;  /* 0x00007610ff657816 */ /* 0x000fe40000000065 */
[----:B------:R-:W-:Y:S02]  /*1990*/  PRMT R121, RZ, 0x7610, R121 ;  /* 0x00007610ff797816 */ /* 0x000fe40000000079 */
[----:B------:R-:W-:Y:S02]  /*19a0*/  PRMT R123, RZ, 0x7610, R123 ;  /* 0x00007610ff7b7816 */ /* 0x000fe4000000007b */
[----:B------:R-:W-:Y:S01]  /*19b0*/  PRMT R125, RZ, 0x7610, R125 ;  /* 0x00007610ff7d7816 */ /* 0x000fe2000000007d */
[----:B------:R0:W5:Y:S04]  /*19c0*/  @!P0 LDG.E.U16 R53, desc[UR10][R20.64] ;  /* 0x0000000a14358981 */ /* 0x000168000c1e1500 */
[----:B------:R1:W5:Y:S04]  /*19d0*/  @!P0 LDG.E.U16 R55, desc[UR10][R22.64] ;  /* 0x0000000a16378981 */ /* 0x000368000c1e1500 */
[----:B------:R1:W5:Y:S01]  /*19e0*/  @!P0 LDG.E.U16 R69, desc[UR10][R24.64] ;  /* 0x0000000a18458981 */ /* 0x000362000c1e1500 */
[----:B0-----:R-:W-:-:S03]  /*19f0*/  IMAD.WIDE R20, R83, 0x2, R110 ;  /* 0x0000000253147825 */ /* 0x001fc600078e026e */
[----:B------:R0:W5:Y:S01]  /*1a00*/  @!P0 LDG.E.U16 R71, desc[UR10][R26.64] ;  /* 0x0000000a1a478981 */ /* 0x000162000c1e1500 */
[----:B-1----:R-:W-:-:S03]  /*1a10*/  IMAD.WIDE R22, R83, 0x2, R112 ;  /* 0x0000000253167825 */ /* 0x002fc600078e0270 */
[----:B------:R-:W5:Y:S01]  /*1a20*/  @!P0 LDG.E.U16 R101, desc[UR10][R20.64] ;  /* 0x0000000a14658981 */ /* 0x000f62000c1e1500 */
[----:B------:R-:W-:-:S03]  /*1a30*/  IMAD.WIDE R24, R83, 0x2, R114 ;  /* 0x0000000253187825 */ /* 0x000fc600078e0272 */
[----:B------:R-:W5:Y:S01]  /*1a40*/  @!P0 LDG.E.U16 R121, desc[UR10][R22.64] ;  /* 0x0000000a16798981 */ /* 0x000f62000c1e1500 */
[----:B0-----:R-:W-:-:S03]  /*1a50*/  IMAD.WIDE R26, R83, 0x2, R116 ;  /* 0x00000002531a7825 */ /* 0x001fc600078e0274 */
[----:B------:R-:W5:Y:S04]  /*1a60*/  @!P0 LDG.E.U16 R123, desc[UR10][R24.64] ;  /* 0x0000000a187b8981 */ /* 0x000f68000c1e1500 */
[----:B------:R-:W5:Y:S01]  /*1a70*/  @!P0 LDG.E.U16 R125, desc[UR10][R26.64] ;  /* 0x0000000a1a7d8981 */ /* 0x000f62000c1e1500 */
[----:B------:R-:W-:-:S04]  /*1a80*/  UIADD3 UR7, UPT, UPT, UR7, -0x1, URZ ;  /* 0xffffffff07077890 */ /* 0x000fc8000fffe0ff */
[----:B------:R-:W-:Y:S01]  /*1a90*/  UISETP.NE.U32.AND UP0, UPT, UR7, URZ, UPT ;  /* 0x000000ff0700728c */ /* 0x000fe2000bf05070 */
[C---:B------:R-:W-:Y:S01]  /*1aa0*/  IMAD.WIDE R116, R14.reuse, 0x2, R116 ;  /* 0x000000020e747825 */ /* 0x040fe200078e0274 */
[----:B--2---:R-:W-:Y:S04]  /*1ab0*/  STS.U16 [R73+UR6], R28 ;  /* 0x0000001c49007988 */ /* 0x004fe80008000406 */
[----:B----4-:R-:W-:Y:S04]  /*1ac0*/  STS.U16 [R73+UR6+0x800], R30 ;  /* 0x0008001e49007988 */ /* 0x010fe80008000406 */
[----:B---3--:R-:W-:Y:S04]  /*1ad0*/  STS.U16 [R73+UR6+0x1000], R32 ;  /* 0x0010002049007988 */ /* 0x008fe80008000406 */
[----:B-----5:R-:W-:Y:S04]  /*1ae0*/  STS.U16 [R73+UR6+0x1800], R34 ;  /* 0x0018002249007988 */ /* 0x020fe80008000406 */
[----:B------:R-:W-:Y:S04]  /*1af0*/  STS.U16 [R73+UR6+0x2000], R40 ;  /* 0x0020002849007988 */ /* 0x000fe80008000406 */
        /* <DEDUP_REMOVED lines=18> */
[----:B------:R-:W-:Y:S01]  /*1c20*/  STS.U16 [R10+UR6+0x5c00], R125 ;  /* 0x005c007d0a007988 */ /* 0x000fe20008000406 */
[----:B------:R-:W-:Y:S06]  /*1c30*/  BAR.SYNC.DEFER_BLOCKING 0x0 ;  /* 0x0000000000007b1d */ /* 0x000fec0000010000 */
[----:B------:R-:W-:Y:S04]  /*1c40*/  LDSM.16.MT88.4 R40, [R6] ;  /* 0x000000000628783b */ /* 0x000fe80000004200 */
[----:B------:R-:W0:Y:S04]  /*1c50*/  LDSM.16.M88.4 R32, [R11+UR6+0x4000] ;  /* 0x004000060b20783b */ /* 0x000e280008000200 */
[----:B------:R-:W1:Y:S04]  /*1c60*/  LDSM.16.M88.4 R24, [R11+UR6+0x5000] ;  /* 0x005000060b18783b */ /* 0x000e680008000200 */
[----:B------:R-:W2:Y:S04]  /*1c70*/  LDSM.16.MT88.4 R60, [R6+0x80] ;  /* 0x00008000063c783b */ /* 0x000ea80000004200 */
[----:B------:R-:W3:Y:S04]  /*1c80*/  LDSM.16.MT88.4 R20, [R6+0x1000] ;  /* 0x001000000614783b */ /* 0x000ee80000004200 */
[----:B------:R-:W4:Y:S04]  /*1c90*/  LDSM.16.MT88.4 R28, [R6+0x1080] ;  /* 0x00108000061c783b */ /* 0x000f280000004200 */
[----:B------:R-:W-:Y:S04]  /*1ca0*/  LDSM.16.M88.4 R44, [R9+UR6+0x4000] ;  /* 0x00400006092c783b */ /* 0x000fe80008000200 */
[----:B------:R-:W-:Y:S04]  /*1cb0*/  LDSM.16.M88.4 R52, [R9+UR6+0x5000] ;  /* 0x005000060934783b */ /* 0x000fe80008000200 */
[----:B------:R-:W-:Y:S01]  /*1cc0*/  LDSM.16.MT88.4 R68, [R6+0x3000] ;  /* 0x003000000644783b */ /* 0x000fe20000004200 */
[C---:B0-----:R-:W-:Y:S08]  /*1cd0*/  HMMA.16816.F32 R64, R40.reuse, R32, R64 ;  /* 0x000000202840723c */ /* 0x041ff00000001840 */
[----:B-1----:R-:W-:Y:S01]  /*1ce0*/  HMMA.16816.F32 R36, R40, R24, R36 ;  /* 0x000000182824723c */ /* 0x002fe20000001824 */
[----:B------:R-:W0:Y:S07]  /*1cf0*/  LDSM.16.MT88.4 R40, [R6+0x2000] ;  /* 0x002000000628783b */ /* 0x000e2e0000004200 */
[C---:B--2---:R-:W-:Y:S08]  /*1d00*/  HMMA.16816.F32 R48, R60.reuse, R32, R48 ;  /* 0x000000203c30723c */ /* 0x044ff00000001830 */
[----:B------:R-:W-:Y:S01]  /*1d10*/  HMMA.16816.F32 R56, R60, R24, R56 ;  /* 0x000000183c38723c */ /* 0x000fe20000001838 */
[----:B------:R-:W1:Y:S07]  /*1d20*/  LDSM.16.MT88.4 R60, [R6+0x2080] ;  /* 0x00208000063c783b */ /* 0x000e6e0000004200 */
[C---:B---3--:R-:W-:Y:S08]  /*1d30*/  HMMA.16816.F32 R64, R20.reuse, R34, R64 ;  /* 0x000000221440723c */ /* 0x048ff00000001840 */
[----:B------:R-:W-:Y:S01]  /*1d40*/  HMMA.16816.F32 R36, R20, R26, R36 ;  /* 0x0000001a1424723c */ /* 0x000fe20000001824 */
[----:B------:R-:W2:Y:S07]  /*1d50*/  LDSM.16.MT88.4 R20, [R6+0x3080] ;  /* 0x003080000614783b */ /* 0x000eae0000004200 */
[C---:B----4-:R-:W-:Y:S08]  /*1d60*/  HMMA.16816.F32 R48, R28.reuse, R34, R48 ;  /* 0x000000221c30723c */ /* 0x050ff00000001830 */
[----:B------:R-:W-:Y:S08]  /*1d70*/  HMMA.16816.F32 R56, R28, R26, R56 ;  /* 0x0000001a1c38723c */ /* 0x000ff00000001838 */
[C---:B0-----:R-:W-:Y:S08]  /*1d80*/  HMMA.16816.F32 R64, R40.reuse, R44, R64 ;  /* 0x0000002c2840723c */ /* 0x041ff00000001840 */
[----:B------:R-:W-:Y:S08]  /*1d90*/  HMMA.16816.F32 R36, R40, R52, R36 ;  /* 0x000000342824723c */ /* 0x000ff00000001824 */
[C---:B-1----:R-:W-:Y:S08]  /*1da0*/  HMMA.16816.F32 R48, R60.reuse, R44, R48 ;  /* 0x0000002c3c30723c */ /* 0x042ff00000001830 */
[----:B------:R-:W-:Y:S08]  /*1db0*/  HMMA.16816.F32 R56, R60, R52, R56 ;  /* 0x000000343c38723c */ /* 0x000ff00000001838 */
[C---:B------:R-:W-:Y:S08]  /*1dc0*/  HMMA.16816.F32 R64, R68.reuse, R46, R64 ;  /* 0x0000002e4440723c */ /* 0x040ff00000001840 */
[----:B------:R-:W-:Y:S08]  /*1dd0*/  HMMA.16816.F32 R36, R68, R54, R36 ;  /* 0x000000364424723c */ /* 0x000ff00000001824 */
[C---:B--2---:R-:W-:Y:S08]  /*1de0*/  HMMA.16816.F32 R48, R20.reuse, R46, R48 ;  /* 0x0000002e1430723c */ /* 0x044ff00000001830 */
[----:B------:R-:W-:Y:S01]  /*1df0*/  HMMA.16816.F32 R56, R20, R54, R56 ;  /* 0x000000361438723c */ /* 0x000fe20000001838 */
[----:B------:R-:W-:Y:S01]  /*1e00*/  IMAD.WIDE R114, R14, 0x2, R114 ;  /* 0x000000020e727825 */ /* 0x000fe200078e0272 */
[----:B------:R-:W-:-:S03]  /*1e10*/  UIADD3 UR8, UPT, UPT, UR8, -0x40, URZ ;  /* 0xffffffc008087890 */ /* 0x000fc6000fffe0ff */
[----:B------:R-:W-:-:S04]  /*1e20*/  IMAD.WIDE R112, R14, 0x2, R112 ;  /* 0x000000020e707825 */ /* 0x000fc800078e0270 */
[----:B------:R-:W-:-:S04]  /*1e30*/  IMAD.WIDE R110, R14, 0x2, R110 ;  /* 0x000000020e6e7825 */ /* 0x000fc800078e026e */
[----:B------:R-:W-:-:S04]  /*1e40*/  IMAD.WIDE R108, R14, 0x2, R108 ;  /* 0x000000020e6c7825 */ /* 0x000fc800078e026c */
[----:B------:R-:W-:-:S04]  /*1e50*/  IMAD.WIDE R106, R14, 0x2, R106 ;  /* 0x000000020e6a7825 */ /* 0x000fc800078e026a */
[----:B------:R-:W-:-:S04]  /*1e60*/  IMAD.WIDE R104, R14, 0x2, R104 ;  /* 0x000000020e687825 */ /* 0x000fc800078e0268 */
[----:B------:R-:W-:-:S04]  /*1e70*/  IMAD.WIDE R102, R14, 0x2, R102 ;  /* 0x000000020e667825 */ /* 0x000fc800078e0266 */
[----:B------:R-:W-:Y:S01]  /*1e80*/  IMAD.WIDE R118, R15, 0x2, R118 ;  /* 0x000000020f767825 */ /* 0x000fe200078e0276 */
[----:B------:R-:W-:Y:S06]  /*1e90*/  BRA.U UP0, `(.L_x_2) ;  /* 0xfffffff500907547 */ /* 0x000fec000b83ffff */
[----:B------:R-:W-:Y:S02]  /*1ea0*/  F2FP.F16.F32.PACK_AB R51, R59, R51 ;  /* 0x000000333b33723e */ /* 0x000fe400000000ff */
[----:B------:R-:W-:Y:S02]  /*1eb0*/  F2FP.F16.F32.PACK_AB R50, R58, R50 ;  /* 0x000000323a32723e */ /* 0x000fe400000000ff */
[----:B------:R-:W-:Y:S02]  /*1ec0*/  F2FP.F16.F32.PACK_AB R39, R39, R67 ;  /* 0x000000432727723e */ /* 0x000fe400000000ff */
[----:B------:R-:W-:Y:S02]  /*1ed0*/  F2FP.F16.F32.PACK_AB R38, R38, R66 ;  /* 0x000000422626723e */ /* 0x000fe400000000ff */
[----:B------:R-:W-:Y:S02]  /*1ee0*/  F2FP.F16.F32.PACK_AB R49, R57, R49 ;  /* 0x000000313931723e */ /* 0x000fe400000000ff */
[----:B------:R-:W-:-:S02]  /*1ef0*/  F2FP.F16.F32.PACK_AB R48, R56, R48 ;  /* 0x000000303830723e */ /* 0x000fc400000000ff */
[----:B------:R-:W-:Y:S02]  /*1f00*/  F2FP.F16.F32.PACK_AB R37, R37, R65 ;  /* 0x000000412525723e */ /* 0x000fe400000000ff */
[----:B------:R-:W-:-:S07]  /*1f10*/  F2FP.F16.F32.PACK_AB R36, R36, R64 ;  /* 0x000000402424723e */ /* 0x000fce00000000ff */
.L_x_1:
[----:B------:R-:W-:Y:S01]  /*1f20*/  BAR.SYNC.DEFER_BLOCKING 0x0 ;  /* 0x0000000000007b1d */ /* 0x000fe20000010000 */
[----:B------:R-:W-:Y:S01]  /*1f30*/  LOP3.LUT R9, R7, 0x3c, R4, 0xf8, !PT ;  /* 0x0000003c07097812 */ /* 0x000fe200078ef804 */
[C---:B------:R-:W-:Y:S01]  /*1f40*/  IMAD.SHL.U32 R4, R0.reuse, 0x40, RZ ;  /* 0x0000004000047824 */ /* 0x040fe200078e00ff */
[--C-:B------:R-:W-:Y:S01]  /*1f50*/  SHF.R.S32.HI R6, RZ, 0x7, R0.reuse ;  /* 0x00000007ff067819 */ /* 0x100fe20000011400 */
[C---:B------:R-:W-:Y:S01]  /*1f60*/  IMAD.SHL.U32 R8, R0.reuse, 0x4, RZ ;  /* 0x0000000400087824 */ /* 0x040fe200078e00ff */
[----:B------:R-:W-:Y:S01]  /*1f70*/  SHF.R.U32.HI R7, RZ, 0x1, R0 ;  /* 0x00000001ff077819 */ /* 0x000fe20000011600 */
[----:B------:R-:W-:Y:S01]  /*1f80*/  IMAD.SHL.U32 R11, R0, 0x8, RZ ;  /* 0x00000008000b7824 */ /* 0x000fe200078e00ff */
[----:B------:R-:W-:Y:S01]  /*1f90*/  SGXT R6, R6, 0x1 ;  /* 0x000000010606781a */ /* 0x000fe20000000200 */
[----:B------:R-:W0:Y:S01]  /*1fa0*/  LDC R20, c[0x0][0x3b8] ;  /* 0x0000ee00ff147b82 */ /* 0x000e220000000800 */
[----:B------:R-:W-:Y:S01]  /*1fb0*/  LOP3.LUT R4, R4, 0x40, RZ, 0xc0, !PT ;  /* 0x0000004004047812 */ /* 0x000fe200078ec0ff */
[----:B------:R-:W1:Y:S01]  /*1fc0*/  LDCU.128 UR12, c[0x0][0x390] ;  /* 0x00007200ff0c77ac */ /* 0x000e620008000c00 */
[----:B------:R-:W-:Y:S01]  /*1fd0*/  LOP3.LUT R9, R9, 0x4004, R6, 0x78, !PT ;  /* 0x0000400409097812 */ /* 0x000fe200078e7806 */
[----:B------:R-:W-:Y:S01]  /*1fe0*/  IMAD.SHL.U32 R6, R0, 0x400, RZ ;  /* 0x0000040000067824 */ /* 0x000fe200078e00ff */
[----:B------:R-:W-:Y:S01]  /*1ff0*/  LOP3.LUT R4, R4, 0x80, R7, 0xf8, !PT ;  /* 0x0000008004047812 */ /* 0x000fe200078ef807 */
[----:B------:R-:W2:Y:S01]  /*2000*/  LDCU UR5, c[0x0][0x3b4] ;  /* 0x00007680ff0577ac */ /* 0x000ea20008000800 */
[----:B------:R-:W-:-:S02]  /*2010*/  LOP3.LUT R8, R8, 0x380, RZ, 0xc0, !PT ;  /* 0x0000038008087812 */ /* 0x000fc400078ec0ff */
[----:B------:R-:W-:Y:S02]  /*2020*/  LOP3.LUT R4, R4, R9, RZ, 0xfc, !PT ;  /* 0x0000000904047212 */ /* 0x000fe400078efcff */
[----:B------:R-:W-:Y:S02]  /*2030*/  LOP3.LUT R6, R6, 0x6078, R11, 0xc8, !PT ;  /* 0x0000607806067812 */ /* 0x000fe400078ec80b */
[----:B------:R-:W-:Y:S02]  /*2040*/  LOP3.LUT R0, R4, 0x40, RZ, 0x3c, !PT ;  /* 0x0000004004007812 */ /* 0x000fe400078e3cff */
[----:B------:R-:W-:Y:S01]  /*2050*/  LOP3.LUT R5, R8, 0x44, R5, 0xf8, !PT ;  /* 0x0000004408057812 */ /* 0x000fe200078ef805 */
[----:B------:R-:W-:Y:S01]  /*2060*/  STS [R4+UR6], R36 ;  /* 0x0000002404007988 */ /* 0x000fe20008000806 */
[----:B------:R-:W-:Y:S02]  /*2070*/  LOP3.LUT R100, R3, UR4, R100, 0xfe, !PT ;  /* 0x0000000403647c12 */ /* 0x000fe4000f8efe64 */
[----:B------:R-:W-:Y:S01]  /*2080*/  LOP3.LUT R10, R6, R5, RZ, 0x3c, !PT ;  /* 0x00000005060a7212 */ /* 0x000fe200078e3cff */
[----:B------:R-:W-:Y:S01]  /*2090*/  STS [R4+UR6+0x200], R37 ;  /* 0x0002002504007988 */ /* 0x000fe20008000806 */
[----:B-1----:R-:W-:-:S02]  /*20a0*/  ISETP.GE.AND P0, PT, R2, UR14, PT ;  /* 0x0000000e02007c0c */ /* 0x002fc4000bf06270 */
[----:B------:R-:W-:Y:S01]  /*20b0*/  LOP3.LUT R11, R10, 0x4, RZ, 0x3c, !PT ;  /* 0x000000040a0b7812 */ /* 0x000fe200078e3cff */
[----:B------:R-:W-:Y:S01]  /*20c0*/  STS [R4+UR6+0x100], R48 ;  /* 0x0001003004007988 */ /* 0x000fe20008000806 */
[----:B--2---:R-:W-:Y:S01]  /*20d0*/  IMAD R2, R2, UR5, RZ ;  /* 0x0000000502027c24 */ /* 0x004fe2000f8e02ff */
[C---:B------:R-:W-:Y:S01]  /*20e0*/  LOP3.LUT R3, R100.reuse, 0x4, RZ, 0xfc, !PT ;  /* 0x0000000464037812 */ /* 0x040fe200078efcff */
[C---:B0-----:R-:W-:Y:S01]  /*20f0*/  IMAD R5, R100.reuse, R20, RZ ;  /* 0x0000001464057224 */ /* 0x041fe200078e02ff */
[----:B------:R0:W-:Y:S01]  /*2100*/  STS [R4+UR6+0x300], R49 ;  /* 0x0003003104007988 */ /* 0x0001e20008000806 */
[----:B------:R-:W-:Y:S02]  /*2110*/  ISETP.LT.AND P5, PT, R100, UR15, !P0 ;  /* 0x0000000f64007c0c */ /* 0x000fe4000c7a1270 */
[----:B------:R-:W-:Y:S01]  /*2120*/  LEA R16, P1, R2, UR12, 0x1 ;  /* 0x0000000c02107c11 */ /* 0x000fe2000f8208ff */
[----:B------:R-:W-:Y:S01]  /*2130*/  STS [R0+UR6+0x2000], R38 ;  /* 0x0020002600007988 */ /* 0x000fe20008000806 */
[----:B------:R-:W-:Y:S01]  /*2140*/  IMAD R6, R20, 0x4, R5 ;  /* 0x0000000414067824 */ /* 0x000fe200078e0205 */
[----:B------:R-:W-:-:S02]  /*2150*/  ISETP.LT.AND P4, PT, R3, UR15, !P0 ;  /* 0x0000000f03007c0c */ /* 0x000fc4000c781270 */
[----:B------:R-:W-:Y:S01]  /*2160*/  STS [R0+UR6+0x2200], R39 ;  /* 0x0022002700007988 */ /* 0x000fe20008000806 */
[----:B------:R-:W-:Y:S01]  /*2170*/  LOP3.LUT R3, R100, 0xc, RZ, 0xfc, !PT ;  /* 0x0000000c64037812 */ /* 0x000fe200078efcff */
[----:B------:R-:W-:Y:S01]  /*2180*/  IMAD R7, R20, 0x4, R6 ;  /* 0x0000000414077824 */ /* 0x000fe200078e0206 */
[----:B------:R-:W-:Y:S01]  /*2190*/  LEA.HI.X.SX32 R18, R2, UR13, 0x1, P1 ;  /* 0x0000000d02127c11 */ /* 0x000fe200088f0eff */
[----:B------:R-:W-:Y:S01]  /*21a0*/  STS [R0+UR6+0x2100], R50 ;  /* 0x0021003200007988 */ /* 0x000fe20008000806 */
[-C--:B------:R-:W-:Y:S01]  /*21b0*/  LEA R2, P1, R5, R16.reuse, 0x1 ;  /* 0x0000001005027211 */ /* 0x080fe200078208ff */
[----:B------:R-:W-:Y:S01]  /*21c0*/  IMAD R8, R20, 0x4, R7 ;  /* 0x0000000414087824 */ /* 0x000fe200078e0207 */
[----:B0-----:R-:W-:Y:S01]  /*21d0*/  LEA R4, P6, R6, R16, 0x1 ;  /* 0x0000001006047211 */ /* 0x001fe200078c08ff */
[----:B------:R0:W-:Y:S01]  /*21e0*/  STS [R0+UR6+0x2300], R51 ;  /* 0x0023003300007988 */ /* 0x0001e20008000806 */
[----:B------:R-:W-:Y:S01]  /*21f0*/  BAR.SYNC.DEFER_BLOCKING 0x0 ;  /* 0x0000000000007b1d */ /* 0x000fe20000010000 */
[----:B------:R-:W-:Y:S01]  /*2200*/  ISETP.LT.AND P2, PT, R3, UR15, !P0 ;  /* 0x0000000f03007c0c */ /* 0x000fe2000c741270 */
[----:B------:R-:W-:Y:S01]  /*2210*/  IMAD R9, R20, 0x4, R8 ;  /* 0x0000000414097824 */ /* 0x000fe200078e0208 */
[----:B------:R-:W-:-:S02]  /*2220*/  LEA.HI.X.SX32 R3, R5, R18, 0x1, P1 ;  /* 0x0000001205037211 */ /* 0x000fc400008f0eff */
[----:B------:R-:W-:Y:S02]  /*2230*/  LEA.HI.X.SX32 R5, R6, R18, 0x1, P6 ;  /* 0x0000001206057211 */ /* 0x000fe400030f0eff */
[----:B0-----:R-:W-:-:S04]  /*2240*/  LOP3.LUT R0, R100, 0x8, RZ, 0xfc, !PT ;  /* 0x0000000864007812 */ /* 0x001fc800078efcff */
[----:B------:R-:W-:Y:S02]  /*2250*/  ISETP.LT.AND P3, PT, R0, UR15, !P0 ;  /* 0x0000000f00007c0c */ /* 0x000fe4000c761270 */
[----:B------:R-:W-:-:S04]  /*2260*/  LOP3.LUT R0, R100, 0x10, RZ, 0xfc, !PT ;  /* 0x0000001064007812 */ /* 0x000fc800078efcff */
[----:B------:R-:W-:Y:S02]  /*2270*/  ISETP.LT.AND P1, PT, R0, UR15, !P0 ;  /* 0x0000000f00007c0c */ /* 0x000fe4000c721270 */
[----:B------:R-:W-:Y:S01]  /*2280*/  LOP3.LUT R0, R100, 0x14, RZ, 0xfc, !PT ;  /* 0x0000001464007812 */ /* 0x000fe200078efcff */
[----:B------:R-:W0:Y:S04]  /*2290*/  LDS R13, [R10+UR6] ;  /* 0x000000060a0d7984 */ /* 0x000e280008000800 */
[----:B------:R-:W1:Y:S04]  /*22a0*/  LDS R21, [R11+UR6] ;  /* 0x000000060b157984 */ /* 0x000e680008000800 */
[----:B------:R-:W2:Y:S04]  /*22b0*/  LDS R15, [R10+UR6+0x400] ;  /* 0x000400060a0f7984 */ /* 0x000ea80008000800 */
[----:B------:R-:W3:Y:S04]  /*22c0*/  LDS R23, [R11+UR6+0x400] ;  /* 0x000400060b177984 */ /* 0x000ee80008000800 */
[----:B------:R-:W4:Y:S04]  /*22d0*/  LDS R17, [R10+UR6+0x800] ;  /* 0x000800060a117984 */ /* 0x000f280008000800 */
[----:B------:R-:W5:Y:S04]  /*22e0*/  LDS R25, [R11+UR6+0x800] ;  /* 0x000800060b197984 */ /* 0x000f680008000800 */
[----:B------:R0:W4:Y:S04]  /*22f0*/  LDS R19, [R10+UR6+0xc00] ;  /* 0x000c00060a137984 */ /* 0x0001280008000800 */
[----:B------:R-:W4:Y:S01]  /*2300*/  LDS R27, [R11+UR6+0xc00] ;  /* 0x000c00060b1b7984 */ /* 0x000f220008000800 */
[----:B0-----:R-:W-:-:S03]  /*2310*/  IMAD R10, R20, 0x4, R9 ;  /* 0x00000004140a7824 */ /* 0x001fc600078e0209 */
[----:B------:R0:W-:Y:S01]  /*2320*/  @P5 STG.E.U16 desc[UR10][R2.64], R13 ;  /* 0x0000000d02005986 */ /* 0x0001e2000c10150a */
[----:B------:R-:W-:Y:S02]  /*2330*/  ISETP.LT.AND P5, PT, R0, UR15, !P0 ;  /* 0x0000000f00007c0c */ /* 0x000fe4000c7a1270 */
[----:B------:R-:W-:Y:S01]  /*2340*/  LOP3.LUT R0, R100, 0x18, RZ, 0xfc, !PT ;  /* 0x0000001864007812 */ /* 0x000fe200078efcff */
[----:B-1----:R1:W-:Y:S01]  /*2350*/  @P4 STG.E.U16 desc[UR10][R4.64], R21 ;  /* 0x0000001504004986 */ /* 0x0023e2000c10150a */
[----:B------:R-:W-:-:S04]  /*2360*/  LEA R6, P4, R7, R16, 0x1 ;  /* 0x0000001007067211 */ /* 0x000fc800078808ff */
[----:B------:R-:W-:Y:S02]  /*2370*/  LEA.HI.X.SX32 R7, R7, R18, 0x1, P4 ;  /* 0x0000001207077211 */ /* 0x000fe400020f0eff */
[----:B------:R-:W-:Y:S02]  /*2380*/  ISETP.LT.AND P4, PT, R0, UR15, !P0 ;  /* 0x0000000f00007c0c */ /* 0x000fe4000c781270 */
[----:B0-----:R-:W-:Y:S01]  /*2390*/  LEA R2, P6, R8, R16, 0x1 ;  /* 0x0000001008027211 */ /* 0x001fe200078c08ff */
[----:B--2---:R0:W-:Y:S01]  /*23a0*/  @P3 STG.E.U16 desc[UR10][R6.64], R15 ;  /* 0x0000000f06003986 */ /* 0x0041e2000c10150a */
[----:B------:R-:W-:Y:S02]  /*23b0*/  LOP3.LUT R0, R100, 0x1c, RZ, 0xfc, !PT ;  /* 0x0000001c64007812 */ /* 0x000fe400078efcff */
[----:B------:R-:W-:Y:S02]  /*23c0*/  LEA.HI.X.SX32 R3, R8, R18, 0x1, P6 ;  /* 0x0000001208037211 */ /* 0x000fe400030f0eff */
[----:B-1----:R-:W-:-:S02]  /*23d0*/  LEA R4, P6, R9, R16, 0x1 ;  /* 0x0000001009047211 */ /* 0x002fc400078c08ff */
[----:B------:R-:W-:Y:S01]  /*23e0*/  ISETP.LT.AND P3, PT, R0, UR15, !P0 ;  /* 0x0000000f00007c0c */ /* 0x000fe2000c761270 */
[----:B---3--:R1:W-:Y:S01]  /*23f0*/  @P2 STG.E.U16 desc[UR10][R2.64], R23 ;  /* 0x0000001702002986 */ /* 0x0083e2000c10150a */
[----:B------:R-:W-:Y:S02]  /*2400*/  LEA.HI.X.SX32 R5, R9, R18, 0x1, P6 ;  /* 0x0000001209057211 */ /* 0x000fe400030f0eff */
[----:B------:R-:W-:Y:S01]  /*2410*/  LEA R8, P6, R10, R16, 0x1 ;  /* 0x000000100a087211 */ /* 0x000fe200078c08ff */
[----:B0-----:R-:W-:Y:S01]  /*2420*/  IMAD R7, R20, 0x4, R10 ;  /* 0x0000000414077824 */ /* 0x001fe200078e020a */
[----:B------:R-:W-:Y:S01]  /*2430*/  LOP3.LUT R0, R100, 0x20, RZ, 0xfc, !PT ;  /* 0x0000002064007812 */ /* 0x000fe200078efcff */
[----:B----4-:R0:W-:Y:S01]  /*2440*/  @P1 STG.E.U16 desc[UR10][R4.64], R17 ;  /* 0x0000001104001986 */ /* 0x0101e2000c10150a */
[----:B------:R-:W-:Y:S01]  /*2450*/  LEA.HI.X.SX32 R9, R10, R18, 0x1, P6 ;  /* 0x000000120a097211 */ /* 0x000fe200030f0eff */
[----:B------:R-:W-:Y:S01]  /*2460*/  IMAD R10, R20, 0x4, R7 ;  /* 0x00000004140a7824 */ /* 0x000fe200078e0207 */
[----:B------:R-:W-:-:S02]  /*2470*/  LEA R6, P6, R7, R16, 0x1 ;  /* 0x0000001007067211 */ /* 0x000fc400078c08ff */
[----:B------:R-:W-:Y:S01]  /*2480*/  ISETP.LT.AND P2, PT, R0, UR15, !P0 ;  /* 0x0000000f00007c0c */ /* 0x000fe2000c741270 */
[----:B-----5:R2:W-:Y:S01]  /*2490*/  @P5 STG.E.U16 desc[UR10][R8.64], R25 ;  /* 0x0000001908005986 */ /* 0x0205e2000c10150a */
[----:B------:R-:W-:Y:S02]  /*24a0*/  LEA.HI.X.SX32 R7, R7, R18, 0x1, P6 ;  /* 0x0000001207077211 */ /* 0x000fe400030f0eff */
[----:B-1----:R-:W-:Y:S02]  /*24b0*/  LEA R2, P6, R10, R16, 0x1 ;  /* 0x000000100a027211 */ /* 0x002fe400078c08ff */
[----:B------:R-:W-:Y:S01]  /*24c0*/  LOP3.LUT R0, R100, 0x24, RZ, 0xfc, !PT ;  /* 0x0000002464007812 */ /* 0x000fe200078efcff */
[----:B0-----:R-:W-:Y:S01]  /*24d0*/  IMAD R5, R20, 0x4, R10 ;  /* 0x0000000414057824 */ /* 0x001fe200078e020a */
[----:B------:R-:W-:Y:S01]  /*24e0*/  LEA.HI.X.SX32 R3, R10, R18, 0x1, P6 ;  /* 0x000000120a037211 */ /* 0x000fe200030f0eff */
[----:B------:R0:W-:Y:S01]  /*24f0*/  @P4 STG.E.U16 desc[UR10][R6.64], R19 ;  /* 0x0000001306004986 */ /* 0x0001e2000c10150a */
[----:B------:R-:W-:-:S02]  /*2500*/  ISETP.LT.AND P1, PT, R0, UR15, !P0 ;  /* 0x0000000f00007c0c */ /* 0x000fc4000c721270 */
[C---:B------:R-:W-:Y:S01]  /*2510*/  LEA R4, P6, R5.reuse, R16, 0x1 ;  /* 0x0000001005047211 */ /* 0x040fe200078c08ff */
[----:B--2---:R-:W-:Y:S01]  /*2520*/  IMAD R9, R20, 0x4, R5 ;  /* 0x0000000414097824 */ /* 0x004fe200078e0205 */
[----:B------:R-:W-:Y:S01]  /*2530*/  LOP3.LUT R0, R100, 0x28, RZ, 0xfc, !PT ;  /* 0x0000002864007812 */ /* 0x000fe200078efcff */
[----:B------:R1:W-:Y:S01]  /*2540*/  @P3 STG.E.U16 desc[UR10][R2.64], R27 ;  /* 0x0000001b02003986 */ /* 0x0003e2000c10150a */
[----:B------:R-:W-:Y:S01]  /*2550*/  LEA.HI.X.SX32 R5, R5, R18, 0x1, P6 ;  /* 0x0000001205057211 */ /* 0x000fe200030f0eff */
[----:B------:R-:W-:Y:S01]  /*2560*/  IMAD R10, R20, 0x4, R9 ;  /* 0x00000004140a7824 */ /* 0x000fe200078e0209 */
[----:B------:R-:W-:Y:S02]  /*2570*/  ISETP.LT.AND P5, PT, R0, UR15, !P0 ;  /* 0x0000000f00007c0c */ /* 0x000fe4000c7a1270 */
[----:B------:R-:W-:Y:S01]  /*2580*/  LEA R8, P6, R9, R16, 0x1 ;  /* 0x0000001009087211 */ /* 0x000fe200078c08ff */
[----:B0-----:R-:W-:Y:S01]  /*2590*/  IMAD R7, R20, 0x4, R10 ;  /* 0x0000000414077824 */ /* 0x001fe200078e020a */
[----:B------:R-:W-:-:S02]  /*25a0*/  LOP3.LUT R0, R100, 0x2c, RZ, 0xfc, !PT ;  /* 0x0000002c64007812 */ /* 0x000fc400078efcff */
[----:B------:R-:W-:Y:S01]  /*25b0*/  LEA.HI.X.SX32 R9, R9, R18, 0x1, P6 ;  /* 0x0000001209097211 */ /* 0x000fe200030f0eff */
[C---:B------:R-:W-:Y:S01]  /*25c0*/  IMAD R11, R20.reuse, 0x4, R7 ;  /* 0x00000004140b7824 */ /* 0x040fe200078e0207 */
[----:B------:R-:W-:Y:S02]  /*25d0*/  PRMT R21, R21, 0x7632, R21 ;  /* 0x0000763215157816 */ /* 0x000fe40000000015 */
[----:B-1----:R-:W-:Y:S01]  /*25e0*/  PRMT R3, R13, 0x7632, R3 ;  /* 0x000076320d037816 */ /* 0x002fe20000000003 */
[----:B------:R-:W-:Y:S01]  /*25f0*/  IMAD R13, R20, 0x4, R11 ;  /* 0x00000004140d7824 */ /* 0x000fe200078e020b */
[----:B------:R-:W-:Y:S02]  /*2600*/  ISETP.LT.AND P4, PT, R0, UR15, !P0 ;  /* 0x0000000f00007c0c */ /* 0x000fe4000c781270 */
[----:B------:R-:W-:Y:S01]  /*2610*/  LOP3.LUT R0, R100, 0x30, RZ, 0xfc, !PT ;  /* 0x0000003064007812 */ /* 0x000fe200078efcff */
[----:B------:R0:W-:Y:S01]  /*2620*/  @P2 STG.E.U16 desc[UR10][R4.64], R3 ;  /* 0x0000000304002986 */ /* 0x0001e2000c10150a */
[----:B------:R-:W-:Y:S01]  /*2630*/  LEA R2, P6, R10, R16, 0x1 ;  /* 0x000000100a027211 */ /* 0x000fe200078c08ff */
[----:B------:R-:W-:Y:S01]  /*2640*/  IMAD R14, R20, 0x4, R13 ;  /* 0x00000004140e7824 */ /* 0x000fe200078e020d */
[----:B------:R-:W-:Y:S01]  /*2650*/  ISETP.LT.AND P3, PT, R0, UR15, !P0 ;  /* 0x0000000f00007c0c */ /* 0x000fe2000c761270 */
[----:B------:R1:W-:Y:S01]  /*2660*/  @P1 STG.E.U16 desc[UR10][R8.64], R21 ;  /* 0x0000001508001986 */ /* 0x0003e2000c10150a */
[----:B------:R-:W-:-:S02]  /*2670*/  LOP3.LUT R0, R100, 0x34, RZ, 0xfc, !PT ;  /* 0x0000003464007812 */ /* 0x000fc400078efcff */
[----:B------:R-:W-:Y:S02]  /*2680*/  PRMT R15, R15, 0x7632, R15 ;  /* 0x000076320f0f7816 */ /* 0x000fe4000000000f */
[----:B------:R-:W-:Y:S02]  /*2690*/  ISETP.LT.AND P2, PT, R0, UR15, !P0 ;  /* 0x0000000f00007c0c */ /* 0x000fe4000c741270 */
[----:B------:R-:W-:Y:S02]  /*26a0*/  LOP3.LUT R0, R100, 0x38, RZ, 0xfc, !PT ;  /* 0x0000003864007812 */ /* 0x000fe400078efcff */
[----:B0-----:R-:W-:Y:S02]  /*26b0*/  LEA R4, P1, R7, R16, 0x1 ;  /* 0x0000001007047211 */ /* 0x001fe400078208ff */
[----:B------:R-:W-:Y:S01]  /*26c0*/  LEA.HI.X.SX32 R3, R10, R18, 0x1, P6 ;  /* 0x000000120a037211 */ /* 0x000fe200030f0eff */
[----:B-1----:R-:W-:Y:S01]  /*26d0*/  IMAD R9, R20, 0x4, R14 ;  /* 0x0000000414097824 */ /* 0x002fe200078e020e */
[----:B------:R-:W-:-:S02]  /*26e0*/  LEA R6, P6, R11, R16, 0x1 ;  /* 0x000000100b067211 */ /* 0x000fc400078c08ff */
[----:B------:R-:W-:Y:S01]  /*26f0*/  LEA.HI.X.SX32 R5, R7, R18, 0x1, P1 ;  /* 0x0000001207057211 */ /* 0x000fe200008f0eff */
[----:B------:R0:W-:Y:S01]  /*2700*/  @P5 STG.E.U16 desc[UR10][R2.64], R15 ;  /* 0x0000000f02005986 */ /* 0x0001e2000c10150a */
[----:B------:R-:W-:Y:S02]  /*2710*/  LEA R10, P1, R13, R16, 0x1 ;  /* 0x000000100d0a7211 */ /* 0x000fe400078208ff */
[----:B------:R-:W-:Y:S02]  /*2720*/  LOP3.LUT R100, R100, 0x3c, RZ, 0xfc, !PT ;  /* 0x0000003c64647812 */ /* 0x000fe400078efcff */
[-C--:B------:R-:W-:Y:S02]  /*2730*/  LEA.HI.X.SX32 R7, R11, R18.reuse, 0x1, P6 ;  /* 0x000000120b077211 */ /* 0x080fe400030f0eff */
[----:B------:R-:W-:Y:S02]  /*2740*/  LEA.HI.X.SX32 R11, R13, R18, 0x1, P1 ;  /* 0x000000120d0b7211 */ /* 0x000fe400008f0eff */
[----:B------:R-:W-:-:S02]  /*2750*/  ISETP.LT.AND P1, PT, R0, UR15, !P0 ;  /* 0x0000000f00007c0c */ /* 0x000fc4000c721270 */
[----:B------:R-:W-:Y:S02]  /*2760*/  ISETP.LT.AND P0, PT, R100, UR15, !P0 ;  /* 0x0000000f64007c0c */ /* 0x000fe4000c701270 */
[----:B------:R-:W-:Y:S02]  /*2770*/  PRMT R23, R23, 0x7632, R23 ;  /* 0x0000763217177816 */ /* 0x000fe40000000017 */
[C---:B------:R-:W-:Y:S02]  /*2780*/  LEA R12, P6, R14.reuse, R16, 0x1 ;  /* 0x000000100e0c7211 */ /* 0x040fe400078c08ff */
[----:B0-----:R-:W-:Y:S01]  /*2790*/  PRMT R3, R17, 0x7632, R3 ;  /* 0x0000763211037816 */ /* 0x001fe20000000003 */
[----:B------:R0:W-:Y:S01]  /*27a0*/  @P4 STG.E.U16 desc[UR10][R4.64], R23 ;  /* 0x0000001704004986 */ /* 0x0001e2000c10150a */
[----:B------:R-:W-:Y:S02]  /*27b0*/  LEA.HI.X.SX32 R13, R14, R18, 0x1, P6 ;  /* 0x000000120e0d7211 */ /* 0x000fe400030f0eff */
[----:B------:R-:W-:Y:S01]  /*27c0*/  PRMT R19, R19, 0x7632, R19 ;  /* 0x0000763213137816 */ /* 0x000fe20000000013 */
[----:B------:R1:W-:Y:S01]  /*27d0*/  @P3 STG.E.U16 desc[UR10][R6.64], R3 ;  /* 0x0000000306003986 */ /* 0x0003e2000c10150a */
[----:B------:R-:W-:-:S04]  /*27e0*/  LEA R8, P6, R9, R16, 0x1 ;  /* 0x0000001009087211 */ /* 0x000fc800078c08ff */
[----:B------:R-:W-:Y:S02]  /*27f0*/  LEA.HI.X.SX32 R9, R9, R18, 0x1, P6 ;  /* 0x0000001209097211 */ /* 0x000fe400030f0eff */
[----:B0-----:R-:W-:-:S05]  /*2800*/  PRMT R5, R25, 0x7632, R5 ;  /* 0x0000763219057816 */ /* 0x001fca0000000005 */
[----:B------:R1:W-:Y:S04]  /*2810*/  @P2 STG.E.U16 desc[UR10][R10.64], R5 ;  /* 0x000000050a002986 */ /* 0x0003e8000c10150a */
[----:B------:R1:W-:Y:S01]  /*2820*/  @P1 STG.E.U16 desc[UR10][R12.64], R19 ;  /* 0x000000130c001986 */ /* 0x0003e2000c10150a */
[----:B------:R-:W-:Y:S05]  /*2830*/  @!P0 EXIT ;  /* 0x000000000000894d */ /* 0x000fea0003800000 */
[----:B------:R-:W-:-:S05]  /*2840*/  PRMT R4, R27, 0x7632, R4 ;  /* 0x000076321b047816 */ /* 0x000fca0000000004 */
[----:B------:R-:W-:Y:S01]  /*2850*/  STG.E.U16 desc[UR10][R8.64], R4 ;  /* 0x0000000408007986 */ /* 0x000fe2000c10150a */
[----:B------:R-:W-:Y:S05]  /*2860*/  EXIT ;  /* 0x000000000000794d */ /* 0x000fea0003800000 */
.L_x_3:
[----:B------:R-:W-:-:S00]  /*2870*/  BRA `(.L_x_3) ;  /* 0xfffffffc00fc7947 */ /* 0x000fc0000383ffff */
[----:B------:R-:W-:-:S00]  /*2880*/  NOP ;  /* 0x0000000000007918 */ /* 0x000fc00000000000 */
[----:B------:R-:W-:-:S00]  /*2890*/  NOP ;  /* 0x0000000000007918 */ /* 0x000fc00000000000 */
[----:B------:R-:W-:-:S00]  /*28a0*/  NOP ;  /* 0x0000000000007918 */ /* 0x000fc00000000000 */
[----:B------:R-:W-:-:S00]  /*28b0*/  NOP ;  /* 0x0000000000007918 */ /* 0x000fc00000000000 */
[----:B------:R-:W-:-:S00]  /*28c0*/  NOP ;  /* 0x0000000000007918 */ /* 0x000fc00000000000 */
[----:B------:R-:W-:-:S00]  /*28d0*/  NOP ;  /* 0x0000000000007918 */ /* 0x000fc00000000000 */
[----:B------:R-:W-:-:S00]  /*28e0*/  NOP ;  /* 0x0000000000007918 */ /* 0x000fc00000000000 */
[----:B------:R-:W-:-:S00]  /*28f0*/  NOP ;  /* 0x0000000000007918 */ /* 0x000fc00000000000 */
.L_x_4:


//--------------------- .nv.shared.matmul_kernel  --------------------------
	.section	.nv.shared.matmul_kernel,"aw",@nobits
	.sectionflags	@""
	.align	16
	.zero		1024


//--------------------- .nv.shared.reserved.0     --------------------------
	.section	.nv.shared.reserved.0,"aw",@nobits
	.weak		__nv_reservedSMEM_offset_0_alias
	.size		__nv_reservedSMEM_offset_0_alias, 0, 64
	.other		__nv_reservedSMEM_offset_0_alias,@"STO_CUDA_RESERVED_SHARED STV_DEFAULT"
__nv_reservedSMEM_offset_0_alias:
	.zero		0
	.zero		64


//--------------------- .nv.constant0.matmul_kernel --------------------------
	.section	.nv.constant0.matmul_kernel,"a",@progbits
	.sectionflags	@""
	.align	4
.nv.constant0.matmul_kernel:
	.zero		976


//--------------------- SYMBOLS --------------------------

	.type		.nv.reservedSmem.offset0,@object
	.size		.nv.reservedSmem.offset0,0x4
	.type		.nv.reservedSmem.cap,@object
	.size		.nv.reservedSmem.cap,0x4
